# CuTe-DSL kernel — source=cudnn_frontend_dsl family=grouped_gemm_swiglu
# config = {"ab_dtype": "Float4E2M1FN", "sf_vec": 16, "d_dtype": "Float4E2M1FN", "vector_f32": true, "mma_mn": [128, 128], "cluster_mn": [2, 1]}


// ===== COMPILED SASS (sm_100a) =====

	.target	sm_100a

	.elftype	@"ET_EXEC"


//--------------------- .note.nv.tkinfo           --------------------------
	.section	.note.nv.tkinfo,"",@"SHT_NOTE"
	.sectionflags	@"SHF_NOTE_NV_TKINFO"
	.tkinfo
        /*0018*/ 	.word	0x00000081
        /*0030*/ 	.string	""
        /*0030*/ 	.string	"ptxas"
        /*0030*/ 	.string	"Cuda compilation tools, release 12.9, V12.9.83"
        /*0030*/ 	.string	"Build system must define TOOLS_VERSION_EXTENDED"
        /*0030*/ 	.string	"-O 3 -arch sm_100a "



//--------------------- .note.nv.cuver            --------------------------
	.section	.note.nv.cuver,"",@"SHT_NOTE"
	.sectionflags	@"SHF_NOTE_NV_CUVER"
        /*0018*/ 	.short	0x0001
        /*001a*/ 	.short	0x0064
        /*001c*/ 	.short	0x0001
        /*001e*/ 	.short	0x0000
        /*0020*/ 	.short	0x0001
        /*0022*/ 	.short	0x0000


//--------------------- .nv.info                  --------------------------
	.section	.nv.info,"",@"SHT_CUDA_INFO"
	.align	4


	//----- nvinfo : EIATTR_REGCOUNT
	.align		4
        /*0000*/ 	.byte	0x04, 0x2f
        /*0002*/ 	.short	(.L_4 - .L_3)
	.align		4
.L_3:
        /*0004*/ 	.word	index@(kernel_cutlass_kernel_cudnngrouped_gemmgrouped_gemm_swiglugrouped_gemm_swiglu_quantBlockScaledContiguousGroupedGemmKernel_object_at__TiledMMA_ThrLayoutVMNK11110000_PermutationMNK____MMAAt_0)
        /*0008*/ 	.word	0x00000083


	//----- nvinfo : EIATTR_FRAME_SIZE
	.align		4
.L_4:
        /*000c*/ 	.byte	0x04, 0x11
        /*000e*/ 	.short	(.L_6 - .L_5)
	.align		4
.L_5:
        /*0010*/ 	.word	index@($__internal_2_$__cuda_sm10x_tcgen05_guardrail_trap_unallocated_columns_being_dealloced)
        /*0014*/ 	.word	0x00000000


	//----- nvinfo : EIATTR_FRAME_SIZE
	.align		4
.L_6:
        /*0018*/ 	.byte	0x04, 0x11
        /*001a*/ 	.short	(.L_8 - .L_7)
	.align		4
.L_7:
        /*001c*/ 	.word	index@($__internal_1_$__cuda_sm10x_tcgen05_guardrail_trap_phase_invalid_during_alloc)
        /*0020*/ 	.word	0x00000000


	//----- nvinfo : EIATTR_FRAME_SIZE
	.align		4
.L_8:
        /*0024*/ 	.byte	0x04, 0x11
        /*0026*/ 	.short	(.L_10 - .L_9)
	.align		4
.L_9:
        /*0028*/ 	.word	index@($__internal_0_$__cuda_sm10x_tcgen05_guardrail_trap_col_being_dealloced_not_returned_by_alloc)
        /*002c*/ 	.word	0x00000000


	//----- nvinfo : EIATTR_FRAME_SIZE
	.align		4
.L_10:
        /*0030*/ 	.byte	0x04, 0x11
        /*0032*/ 	.short	(.L_12 - .L_11)
	.align		4
.L_11:
        /*0034*/ 	.word	index@(kernel_cutlass_kernel_cudnngrouped_gemmgrouped_gemm_swiglugrouped_gemm_swiglu_quantBlockScaledContiguousGroupedGemmKernel_object_at__TiledMMA_ThrLayoutVMNK11110000_PermutationMNK____MMAAt_0)
        /*0038*/ 	.word	0x00000000


	//----- nvinfo : EIATTR_MIN_STACK_SIZE
	.align		4
.L_12:
        /*003c*/ 	.byte	0x04, 0x12
        /*003e*/ 	.short	(.L_14 - .L_13)
	.align		4
.L_13:
        /*0040*/ 	.word	index@(kernel_cutlass_kernel_cudnngrouped_gemmgrouped_gemm_swiglugrouped_gemm_swiglu_quantBlockScaledContiguousGroupedGemmKernel_object_at__TiledMMA_ThrLayoutVMNK11110000_PermutationMNK____MMAAt_0)
        /*0044*/ 	.word	0x00000000
.L_14:


//--------------------- .nv.info.kernel_cutlass_kernel_cudnngrouped_gemmgrouped_gemm_swiglugrouped_gemm_swiglu_quantBlockScaledContiguousGroupedGemmKernel_object_at__TiledMMA_ThrLayoutVMNK11110000_PermutationMNK____MMAAt_0 --------------------------
	.section	.nv.info.kernel_cutlass_kernel_cudnngrouped_gemmgrouped_gemm_swiglugrouped_gemm_swiglu_quantBlockScaledContiguousGroupedGemmKernel_object_at__TiledMMA_ThrLayoutVMNK11110000_PermutationMNK____MMAAt_0,"",@"SHT_CUDA_INFO"
	.sectionflags	@""
	.align	4


	//----- nvinfo : EIATTR_CUDA_API_VERSION
	.align		4
        /*0000*/ 	.byte	0x04, 0x37
        /*0002*/ 	.short	(.L_16 - .L_15)
.L_15:
        /*0004*/ 	.word	0x00000081


	//----- nvinfo : EIATTR_KPARAM_INFO
	.align		4
.L_16:
        /*0008*/ 	.byte	0x04, 0x17
        /*000a*/ 	.short	(.L_18 - .L_17)
.L_17:
        /*000c*/ 	.word	0x00000000
        /*0010*/ 	.short	0x000f
        /*0012*/ 	.short	0x03f8
        /*0014*/ 	.byte	0x00, 0xf0, 0x31, 0x00


	//----- nvinfo : EIATTR_KPARAM_INFO
	.align		4
.L_18:
        /*0018*/ 	.byte	0x04, 0x17
        /*001a*/ 	.short	(.L_20 - .L_19)
.L_19:
        /*001c*/ 	.word	0x00000000
        /*0020*/ 	.short	0x000e
        /*0022*/ 	.short	0x03ec
        /*0024*/ 	.byte	0x00, 0xf0, 0x31, 0x00


	//----- nvinfo : EIATTR_KPARAM_INFO
	.align		4
.L_20:
        /*0028*/ 	.byte	0x04, 0x17
        /*002a*/ 	.short	(.L_22 - .L_21)
.L_21:
        /*002c*/ 	.word	0x00000000
        /*0030*/ 	.short	0x000d
        /*0032*/ 	.short	0x03e0
        /*0034*/ 	.byte	0x00, 0xf0, 0x31, 0x00


	//----- nvinfo : EIATTR_KPARAM_INFO
	.align		4
.L_22:
        /*0038*/ 	.byte	0x04, 0x17
        /*003a*/ 	.short	(.L_24 - .L_23)
.L_23:
        /*003c*/ 	.word	0x00000000
        /*0040*/ 	.short	0x000c
        /*0042*/ 	.short	0x03d8
        /*0044*/ 	.byte	0x00, 0xf0, 0x21, 0x00


	//----- nvinfo : EIATTR_KPARAM_INFO
	.align		4
.L_24:
        /*0048*/ 	.byte	0x04, 0x17
        /*004a*/ 	.short	(.L_26 - .L_25)
.L_25:
        /*004c*/ 	.word	0x00000000
        /*0050*/ 	.short	0x000b
        /*0052*/ 	.short	0x03d0
        /*0054*/ 	.byte	0x00, 0xf0, 0x21, 0x00


	//----- nvinfo : EIATTR_KPARAM_INFO
	.align		4
.L_26:
        /*0058*/ 	.byte	0x04, 0x17
        /*005a*/ 	.short	(.L_28 - .L_27)
.L_27:
        /*005c*/ 	.word	0x00000000
        /*0060*/ 	.short	0x000a
        /*0062*/ 	.short	0x03c8
        /*0064*/ 	.byte	0x00, 0xf0, 0x21, 0x00


	//----- nvinfo : EIATTR_KPARAM_INFO
	.align		4
.L_28:
        /*0068*/ 	.byte	0x04, 0x17
        /*006a*/ 	.short	(.L_30 - .L_29)
.L_29:
        /*006c*/ 	.word	0x00000000
        /*0070*/ 	.short	0x0009
        /*0072*/ 	.short	0x03c0
        /*0074*/ 	.byte	0x00, 0xf0, 0x21, 0x00


	//----- nvinfo : EIATTR_KPARAM_INFO
	.align		4
.L_30:
        /*0078*/ 	.byte	0x04, 0x17
        /*007a*/ 	.short	(.L_32 - .L_31)
.L_31:
        /*007c*/ 	.word	0x00000000
        /*0080*/ 	.short	0x0008
        /*0082*/ 	.short	0x0340
        /*0084*/ 	.byte	0x00, 0xf0, 0x01, 0x02


	//----- nvinfo : EIATTR_KPARAM_INFO
	.align		4
.L_32:
        /*0088*/ 	.byte	0x04, 0x17
        /*008a*/ 	.short	(.L_34 - .L_33)
.L_33:
        /*008c*/ 	.word	0x00000000
        /*0090*/ 	.short	0x0007
        /*0092*/ 	.short	0x02c0
        /*0094*/ 	.byte	0x00, 0xf0, 0x01, 0x02


	//----- nvinfo : EIATTR_KPARAM_INFO
	.align		4
.L_34:
        /*0098*/ 	.byte	0x04, 0x17
        /*009a*/ 	.short	(.L_36 - .L_35)
.L_35:
        /*009c*/ 	.word	0x00000000
        /*00a0*/ 	.short	0x0006
        /*00a2*/ 	.short	0x0240
        /*00a4*/ 	.byte	0x00, 0xf0, 0x01, 0x02


	//----- nvinfo : EIATTR_KPARAM_INFO
	.align		4
.L_36:
        /*00a8*/ 	.byte	0x04, 0x17
        /*00aa*/ 	.short	(.L_38 - .L_37)
.L_37:
        /*00ac*/ 	.word	0x00000000
        /*00b0*/ 	.short	0x0005
        /*00b2*/ 	.short	0x01c0
        /*00b4*/ 	.byte	0x00, 0xf0, 0x01, 0x02


	//----- nvinfo : EIATTR_KPARAM_INFO
	.align		4
.L_38:
        /*00b8*/ 	.byte	0x04, 0x17
        /*00ba*/ 	.short	(.L_40 - .L_39)
.L_39:
        /*00bc*/ 	.word	0x00000000
        /*00c0*/ 	.short	0x0004
        /*00c2*/ 	.short	0x0140
        /*00c4*/ 	.byte	0x00, 0xf0, 0x01, 0x02


	//----- nvinfo : EIATTR_KPARAM_INFO
	.align		4
.L_40:
        /*00c8*/ 	.byte	0x04, 0x17
        /*00ca*/ 	.short	(.L_42 - .L_41)
.L_41:
        /*00cc*/ 	.word	0x00000000
        /*00d0*/ 	.short	0x0003
        /*00d2*/ 	.short	0x00c0
        /*00d4*/ 	.byte	0x00, 0xf0, 0x01, 0x02


	//----- nvinfo : EIATTR_KPARAM_INFO
	.align		4
.L_42:
        /*00d8*/ 	.byte	0x04, 0x17
        /*00da*/ 	.short	(.L_44 - .L_43)
.L_43:
        /*00dc*/ 	.word	0x00000000
        /*00e0*/ 	.short	0x0002
        /*00e2*/ 	.short	0x0040
        /*00e4*/ 	.byte	0x00, 0xf0, 0x01, 0x02


	//----- nvinfo : EIATTR_KPARAM_INFO
	.align		4
.L_44:
        /*00e8*/ 	.byte	0x04, 0x17
        /*00ea*/ 	.short	(.L_46 - .L_45)
.L_45:
        /*00ec*/ 	.word	0x00000000
        /*00f0*/ 	.short	0x0001
        /*00f2*/ 	.short	0x000c
        /*00f4*/ 	.byte	0x00, 0xf0, 0x31, 0x00


	//----- nvinfo : EIATTR_KPARAM_INFO
	.align		4
.L_46:
        /*00f8*/ 	.byte	0x04, 0x17
        /*00fa*/ 	.short	(.L_48 - .L_47)
.L_47:
        /*00fc*/ 	.word	0x00000000
        /*0100*/ 	.short	0x0000
        /*0102*/ 	.short	0x0000
        /*0104*/ 	.byte	0x00, 0xf0, 0x31, 0x00


	//----- nvinfo : EIATTR_AT_ENTRY_FRAGMENTS
	.align		4
.L_48:
        /*0108*/ 	.byte	0x04, 0x4f
        /*010a*/ 	.short	(.L_50 - .L_49)


	//   ....[0]....
.L_49:
        /*010c*/ 	.word	0x00000004


	//----- nvinfo : EIATTR_RESERVED_SMEM_USED
	.align		4
.L_50:
        /*0110*/ 	.byte	0x01, 0x41
	.zero		2


	//----- nvinfo : EIATTR_SPARSE_MMA_MASK
	.align		4
        /*0114*/ 	.byte	0x03, 0x50
        /*0116*/ 	.short	0x0000


	//----- nvinfo : EIATTR_TCGEN05_1CTA_USED
	.align		4
        /*0118*/ 	.byte	0x01, 0x51
	.zero		2


	//----- nvinfo : EIATTR_MAXREG_COUNT
	.align		4
        /*011c*/ 	.byte	0x03, 0x1b
        /*011e*/ 	.short	0x00ff


	//----- nvinfo : EIATTR_NUM_BARRIERS
	.align		4
        /*0120*/ 	.byte	0x02, 0x4c
        /*0122*/ 	.byte	0x05
	.zero		1


	//----- nvinfo : EIATTR_INT_WARP_WIDE_INSTR_OFFSETS
	.align		4
        /*0124*/ 	.byte	0x04, 0x31
        /*0126*/ 	.short	(.L_52 - .L_51)


	//   ....[0]....
.L_51:
        /*0128*/ 	.word	0x00004a00


	//   ....[1]....
        /*012c*/ 	.word	0x00004a40


	//----- nvinfo : EIATTR_COOP_GROUP_MASK_REGIDS
	.align		4
.L_52:
        /*0130*/ 	.byte	0x04, 0x29
        /*0132*/ 	.short	(.L_54 - .L_53)


	//   ....[0]....
.L_53:
        /*0134*/ 	.word	0xffffffff


	//   ....[1]....
        /*0138*/ 	.word	0xffffffff


	//   ....[2]....
        /*013c*/ 	.word	0xffffffff


	//   ....[3]....
        /*0140*/ 	.word	0xffffffff


	//   ....[4]....
        /*0144*/ 	.word	0xffffffff


	//   ....[5]....
        /*0148*/ 	.word	0xffffffff


	//   ....[6]....
        /*014c*/ 	.word	0xffffffff


	//   ....[7]....
        /*0150*/ 	.word	0xffffffff


	//   ....[8]....
        /*0154*/ 	.word	0xffffffff


	//   ....[9]....
        /*0158*/ 	.word	0xffffffff


	//   ....[10]....
        /*015c*/ 	.word	0xffffffff


	//   ....[11]....
        /*0160*/ 	.word	0xffffffff


	//----- nvinfo : EIATTR_COOP_GROUP_INSTR_OFFSETS
	.align		4
.L_54:
        /*0164*/ 	.byte	0x04, 0x28
        /*0166*/ 	.short	(.L_56 - .L_55)


	//   ....[0]....
.L_55:
        /*0168*/ 	.word	0x00000140


	//   ....[1]....
        /*016c*/ 	.word	0x000004a0


	//   ....[2]....
        /*0170*/ 	.word	0x00000650


	//   ....[3]....
        /*0174*/ 	.word	0x00000810


	//   ....[4]....
        /*0178*/ 	.word	0x00000bc0


	//   ....[5]....
        /*017c*/ 	.word	0x00000e20


	//   ....[6]....
        /*0180*/ 	.word	0x00000e80


	//   ....[7]....
        /*0184*/ 	.word	0x00002880


	//   ....[8]....
        /*0188*/ 	.word	0x00002b40


	//   ....[9]....
        /*018c*/ 	.word	0x000045e0


	//   ....[10]....
        /*0190*/ 	.word	0x000048a0


	//   ....[11]....
        /*0194*/ 	.word	0x00004af0


	//----- nvinfo : EIATTR_VRC_CTA_INIT_COUNT
	.align		4
.L_56:
        /*0198*/ 	.byte	0x02, 0x4a
        /*019a*/ 	.byte	0x80
	.zero		1


	//----- nvinfo : EIATTR_MBARRIER_INSTR_OFFSETS
	.align		4
        /*019c*/ 	.byte	0x04, 0x39
        /*019e*/ 	.short	(.L_58 - .L_57)


	//   ....[0]....
.L_57:
        /*01a0*/ 	.word	0x000003b0
        /*01a4*/ 	.word	0x000000ff
        /*01a8*/ 	.word	0x00000000
        /*01ac*/ 	.short	0x0100
        /*01ae*/ 	.byte	0x05
	.zero		1


	//   ....[1]....
        /*01b0*/ 	.word	0x000003c0
        /*01b4*/ 	.word	0x000000ff
        /*01b8*/ 	.word	0x00000008
        /*01bc*/ 	.short	0x0100
        /*01be*/ 	.byte	0x05
	.zero		1


	//   ....[2]....
        /*01c0*/ 	.word	0x000003d0
        /*01c4*/ 	.word	0x000000ff
        /*01c8*/ 	.word	0x00000010
        /*01cc*/ 	.short	0x0100
        /*01ce*/ 	.byte	0x05
	.zero		1


	//   ....[3]....
        /*01d0*/ 	.word	0x000003e0
        /*01d4*/ 	.word	0x000000ff
        /*01d8*/ 	.word	0x00000018
        /*01dc*/ 	.short	0x0100
        /*01de*/ 	.byte	0x05
	.zero		1


	//   ....[4]....
        /*01e0*/ 	.word	0x000003f0
        /*01e4*/ 	.word	0x000000ff
        /*01e8*/ 	.word	0x00000020
        /*01ec*/ 	.short	0x0100
        /*01ee*/ 	.byte	0x05
	.zero		1


	//   ....[5]....
        /*01f0*/ 	.word	0x00000400
        /*01f4*/ 	.word	0x000000ff
        /*01f8*/ 	.word	0x00000028
        /*01fc*/ 	.short	0x0100
        /*01fe*/ 	.byte	0x05
	.zero		1


	//   ....[6]....
        /*0200*/ 	.word	0x00000410
        /*0204*/ 	.word	0x000000ff
        /*0208*/ 	.word	0x00000030
        /*020c*/ 	.short	0x0100
        /*020e*/ 	.byte	0x05
	.zero		1


	//   ....[7]....
        /*0210*/ 	.word	0x00000420
        /*0214*/ 	.word	0x000000ff
        /*0218*/ 	.word	0x00000038
        /*021c*/ 	.short	0x0100
        /*021e*/ 	.byte	0x05
	.zero		1


	//   ....[8]....
        /*0220*/ 	.word	0x00000430
        /*0224*/ 	.word	0x000000ff
        /*0228*/ 	.word	0x00000040
        /*022c*/ 	.short	0x0100
        /*022e*/ 	.byte	0x05
	.zero		1


	//   ....[9]....
        /*0230*/ 	.word	0x00000440
        /*0234*/ 	.word	0x000000ff
        /*0238*/ 	.word	0x00000048
        /*023c*/ 	.short	0x0100
        /*023e*/ 	.byte	0x05
	.zero		1


	//   ....[10]....
        /*0240*/ 	.word	0x000005c0
        /*0244*/ 	.word	0x000000ff
        /*0248*/ 	.word	0x00000050
        /*024c*/ 	.short	0x0100
        /*024e*/ 	.byte	0x06
	.zero		1


	//   ....[11]....
        /*0250*/ 	.word	0x000005d0
        /*0254*/ 	.word	0x000000ff
        /*0258*/ 	.word	0x00000058
        /*025c*/ 	.short	0x0100
        /*025e*/ 	.byte	0x06
	.zero		1


	//   ....[12]....
        /*0260*/ 	.word	0x000005e0
        /*0264*/ 	.word	0x000000ff
        /*0268*/ 	.word	0x00000060
        /*026c*/ 	.short	0x0100
        /*026e*/ 	.byte	0x06
	.zero		1


	//   ....[13]....
        /*0270*/ 	.word	0x000005f0
        /*0274*/ 	.word	0x000000ff
        /*0278*/ 	.word	0x00000068
        /*027c*/ 	.short	0x0100
        /*027e*/ 	.byte	0x06
	.zero		1


	//   ....[14]....
        /*0280*/ 	.word	0x00000770
        /*0284*/ 	.word	0x000000ff
        /*0288*/ 	.word	0x00000070
        /*028c*/ 	.short	0x0100
        /*028e*/ 	.byte	0x06
	.zero		1


	//   ....[15]....
        /*0290*/ 	.word	0x00000780
        /*0294*/ 	.word	0x000000ff
        /*0298*/ 	.word	0x00000078
        /*029c*/ 	.short	0x0100
        /*029e*/ 	.byte	0x06
	.zero		1


	//   ....[16]....
        /*02a0*/ 	.word	0x00000790
        /*02a4*/ 	.word	0x000000ff
        /*02a8*/ 	.word	0x00000080
        /*02ac*/ 	.short	0x0100
        /*02ae*/ 	.byte	0x06
	.zero		1


	//   ....[17]....
        /*02b0*/ 	.word	0x000007a0
        /*02b4*/ 	.word	0x000000ff
        /*02b8*/ 	.word	0x00000088
        /*02bc*/ 	.short	0x0100
        /*02be*/ 	.byte	0x06
	.zero		1


	//   ....[18]....
        /*02c0*/ 	.word	0x00000ee0
        /*02c4*/ 	.word	0x0000000e
        /*02c8*/ 	.word	0x00000080
        /*02cc*/ 	.short	0x010a
        /*02ce*/ 	.byte	0xff
	.zero		1


	//   ....[19]....
        /*02d0*/ 	.word	0x00000fc0
        /*02d4*/ 	.word	0x0000000e
        /*02d8*/ 	.word	0x00000070
        /*02dc*/ 	.short	0x0101
        /*02de*/ 	.byte	0xff
	.zero		1


	//   ....[20]....
        /*02e0*/ 	.word	0x000011f0
        /*02e4*/ 	.word	0x00000002
        /*02e8*/ 	.word	0x00000080
        /*02ec*/ 	.short	0x010a
        /*02ee*/ 	.byte	0xff
	.zero		1


	//   ....[21]....
        /*02f0*/ 	.word	0x00001310
        /*02f4*/ 	.word	0x00000002
        /*02f8*/ 	.word	0x00000070
        /*02fc*/ 	.short	0x0101
        /*02fe*/ 	.byte	0xff
	.zero		1


	//   ....[22]....
        /*0300*/ 	.word	0x00001320
        /*0304*/ 	.word	0x00000003
        /*0308*/ 	.word	0x00000080
        /*030c*/ 	.short	0x010a
        /*030e*/ 	.byte	0xff
	.zero		1


	//   ....[23]....
        /*0310*/ 	.word	0x00001380
        /*0314*/ 	.word	0x000000ff
        /*0318*/ 	.word	0x00000070
        /*031c*/ 	.short	0x010a
        /*031e*/ 	.byte	0x20
	.zero		1


	//   ....[24]....
        /*0320*/ 	.word	0x00001400
        /*0324*/ 	.word	0x000000ff
        /*0328*/ 	.word	0x00000080
        /*032c*/ 	.short	0x0101
        /*032e*/ 	.byte	0x20
	.zero		1


	//   ....[25]....
        /*0330*/ 	.word	0x000015d0
        /*0334*/ 	.word	0x000000ff
        /*0338*/ 	.word	0x00000028
        /*033c*/ 	.short	0x010a
        /*033e*/ 	.byte	0x05
	.zero		1


	//   ....[26]....
        /*0340*/ 	.word	0x00001750
        /*0344*/ 	.word	0x000000ff
        /*0348*/ 	.word	0x00000028
        /*034c*/ 	.short	0x010a
        /*034e*/ 	.byte	0x05
	.zero		1


	//   ....[27]....
        /*0350*/ 	.word	0x000018a0
        /*0354*/ 	.word	0x000000ff
        /*0358*/ 	.word	0x00000028
        /*035c*/ 	.short	0x010a
        /*035e*/ 	.byte	0x1f
	.zero		1


	//   ....[28]....
        /*0360*/ 	.word	0x000018e0
        /*0364*/ 	.word	0x00000003
        /*0368*/ 	.word	0x00000070
        /*036c*/ 	.short	0x010a
        /*036e*/ 	.byte	0xff
	.zero		1


	//   ....[29]....
        /*0370*/ 	.word	0x00001970
        /*0374*/ 	.word	0x00000003
        /*0378*/ 	.word	0x00000080
        /*037c*/ 	.short	0x0101
        /*037e*/ 	.byte	0xff
	.zero		1


	//   ....[30]....
        /*0380*/ 	.word	0x00001b20
        /*0384*/ 	.word	0x000000ff
        /*0388*/ 	.word	0x00000028
        /*038c*/ 	.short	0x010a
        /*038e*/ 	.byte	0x05
	.zero		1


	//   ....[31]....
        /*0390*/ 	.word	0x00001be0
        /*0394*/ 	.word	0x000000ff
        /*0398*/ 	.word	0x00000070
        /*039c*/ 	.short	0x010a
        /*039e*/ 	.byte	0x0c
	.zero		1


	//   ....[32]....
        /*03a0*/ 	.word	0x00001c70
        /*03a4*/ 	.word	0x000000ff
        /*03a8*/ 	.word	0x00000080
        /*03ac*/ 	.short	0x0101
        /*03ae*/ 	.byte	0x0c
	.zero		1


	//   ....[33]....
        /*03b0*/ 	.word	0x000020e0
        /*03b4*/ 	.word	0x000000ff
        /*03b8*/ 	.word	0x00000000
        /*03bc*/ 	.short	0x010a
        /*03be*/ 	.byte	0x10
	.zero		1


	//   ....[34]....
        /*03c0*/ 	.word	0x000020f0
        /*03c4*/ 	.word	0x000000ff
        /*03c8*/ 	.word	0x00000060
        /*03cc*/ 	.short	0x010a
        /*03ce*/ 	.byte	0x12
	.zero		1


	//   ....[35]....
        /*03d0*/ 	.word	0x00002110
        /*03d4*/ 	.word	0x000000ff
        /*03d8*/ 	.word	0x00000060
        /*03dc*/ 	.short	0x010a
        /*03de*/ 	.byte	0x12
	.zero		1


	//   ....[36]....
        /*03e0*/ 	.word	0x000023e0
        /*03e4*/ 	.word	0x000000ff
        /*03e8*/ 	.word	0x00000000
        /*03ec*/ 	.short	0x010a
        /*03ee*/ 	.byte	0x0d
	.zero		1


	//   ....[37]....
        /*03f0*/ 	.word	0x00002590
        /*03f4*/ 	.word	0x000000ff
        /*03f8*/ 	.word	0x00000000
        /*03fc*/ 	.short	0x010a
        /*03fe*/ 	.byte	0x10
	.zero		1


	//   ....[38]....
        /*0400*/ 	.word	0x00002680
        /*0404*/ 	.word	0x000000ff
        /*0408*/ 	.word	0x00000060
        /*040c*/ 	.short	0x010a
        /*040e*/ 	.byte	0x10
	.zero		1


	//   ....[39]....
        /*0410*/ 	.word	0x00002690
        /*0414*/ 	.word	0x00000003
        /*0418*/ 	.word	0x00000070
        /*041c*/ 	.short	0x010a
        /*041e*/ 	.byte	0xff
	.zero		1


	//   ....[40]....
        /*0420*/ 	.word	0x00002740
        /*0424*/ 	.word	0x00000003
        /*0428*/ 	.word	0x00000080
        /*042c*/ 	.short	0x0101
        /*042e*/ 	.byte	0xff
	.zero		1


	//   ....[41]....
        /*0430*/ 	.word	0x00002810
        /*0434*/ 	.word	0x00000002
        /*0438*/ 	.word	0x00000060
        /*043c*/ 	.short	0x010a
        /*043e*/ 	.byte	0xff
	.zero		1


	//   ....[42]....
        /*0440*/ 	.word	0x00002bb0
        /*0444*/ 	.word	0x00000057
        /*0448*/ 	.word	0x00000070
        /*044c*/ 	.short	0x010a
        /*044e*/ 	.byte	0xff
	.zero		1


	//   ....[43]....
        /*0450*/ 	.word	0x00002c10
        /*0454*/ 	.word	0x00000057
        /*0458*/ 	.word	0x00000080
        /*045c*/ 	.short	0x0101
        /*045e*/ 	.byte	0xff
	.zero		1


	//   ....[44]....
        /*0460*/ 	.word	0x00002fc0
        /*0464*/ 	.word	0x0000007b
        /*0468*/ 	.word	0x00000050
        /*046c*/ 	.short	0x010a
        /*046e*/ 	.byte	0xff
	.zero		1


	//   ....[45]....
        /*0470*/ 	.word	0x00004590
        /*0474*/ 	.word	0x0000007b
        /*0478*/ 	.word	0x00000060
        /*047c*/ 	.short	0x0101
        /*047e*/ 	.byte	0xff
	.zero		1


	//   ....[46]....
        /*0480*/ 	.word	0x000045a0
        /*0484*/ 	.word	0x00000003
        /*0488*/ 	.word	0x00000070
        /*048c*/ 	.short	0x010a
        /*048e*/ 	.byte	0xff
	.zero		1


	//   ....[47]....
        /*0490*/ 	.word	0x00004660
        /*0494*/ 	.word	0x00000003
        /*0498*/ 	.word	0x00000080
        /*049c*/ 	.short	0x0101
        /*049e*/ 	.byte	0xff
	.zero		1


	//   ....[48]....
        /*04a0*/ 	.word	0x00004b40
        /*04a4*/ 	.word	0x0000000e
        /*04a8*/ 	.word	0x00000080
        /*04ac*/ 	.short	0x010a
        /*04ae*/ 	.byte	0xff
	.zero		1


	//   ....[49]....
        /*04b0*/ 	.word	0x00004ba0
        /*04b4*/ 	.word	0x00000002
        /*04b8*/ 	.word	0x00000080
        /*04bc*/ 	.short	0x010a
        /*04be*/ 	.byte	0xff
	.zero		1


	//   ....[50]....
        /*04c0*/ 	.word	0x00004c00
        /*04c4*/ 	.word	0x00000003
        /*04c8*/ 	.word	0x00000080
        /*04cc*/ 	.short	0x010a
        /*04ce*/ 	.byte	0xff
	.zero		1


	//   ....[51]....
        /*04d0*/ 	.word	0x00004c60
        /*04d4*/ 	.word	0x00000000
        /*04d8*/ 	.word	0x00000070
        /*04dc*/ 	.short	0x010a
        /*04de*/ 	.byte	0xff
	.zero		1


	//   ....[52]....
        /*04e0*/ 	.word	0x00004ce0
        /*04e4*/ 	.word	0x00000003
        /*04e8*/ 	.word	0x00000028
        /*04ec*/ 	.short	0x010a
        /*04ee*/ 	.byte	0xff
	.zero		1


	//   ....[53]....
        /*04f0*/ 	.word	0x00004d40
        /*04f4*/ 	.word	0x00000003
        /*04f8*/ 	.word	0x00000070
        /*04fc*/ 	.short	0x010a
        /*04fe*/ 	.byte	0xff
	.zero		1


	//   ....[54]....
        /*0500*/ 	.word	0x00004dc0
        /*0504*/ 	.word	0x00000000
        /*0508*/ 	.word	0x00000028
        /*050c*/ 	.short	0x010a
        /*050e*/ 	.byte	0xff
	.zero		1


	//   ....[55]....
        /*0510*/ 	.word	0x00004e20
        /*0514*/ 	.word	0x00000000
        /*0518*/ 	.word	0x00000070
        /*051c*/ 	.short	0x010a
        /*051e*/ 	.byte	0xff
	.zero		1


	//   ....[56]....
        /*0520*/ 	.word	0x00004ea0
        /*0524*/ 	.word	0x00000002
        /*0528*/ 	.word	0x00000060
        /*052c*/ 	.short	0x010a
        /*052e*/ 	.byte	0xff
	.zero		1


	//   ....[57]....
        /*0530*/ 	.word	0x00004f20
        /*0534*/ 	.word	0x00000002
        /*0538*/ 	.word	0x00000000
        /*053c*/ 	.short	0x010a
        /*053e*/ 	.byte	0xff
	.zero		1


	//   ....[58]....
        /*0540*/ 	.word	0x00004f90
        /*0544*/ 	.word	0x00000003
        /*0548*/ 	.word	0x00000070
        /*054c*/ 	.short	0x010a
        /*054e*/ 	.byte	0xff
	.zero		1


	//   ....[59]....
        /*0550*/ 	.word	0x00004ff0
        /*0554*/ 	.word	0x00000002
        /*0558*/ 	.word	0x00000060
        /*055c*/ 	.short	0x010a
        /*055e*/ 	.byte	0xff
	.zero		1


	//   ....[60]....
        /*0560*/ 	.word	0x00005040
        /*0564*/ 	.word	0x00000057
        /*0568*/ 	.word	0x00000070
        /*056c*/ 	.short	0x010a
        /*056e*/ 	.byte	0xff
	.zero		1


	//   ....[61]....
        /*0570*/ 	.word	0x000050a0
        /*0574*/ 	.word	0x0000007b
        /*0578*/ 	.word	0x00000050
        /*057c*/ 	.short	0x010a
        /*057e*/ 	.byte	0xff
	.zero		1


	//   ....[62]....
        /*0580*/ 	.word	0x00005100
        /*0584*/ 	.word	0x00000003
        /*0588*/ 	.word	0x00000070
        /*058c*/ 	.short	0x010a
        /*058e*/ 	.byte	0xff
	.zero		1


	//----- nvinfo : EIATTR_NUM_MBARRIERS
	.align		4
.L_58:
        /*0590*/ 	.byte	0x03, 0x38
        /*0592*/ 	.short	0x0012


	//----- nvinfo : EIATTR_EXIT_INSTR_OFFSETS
	.align		4
        /*0594*/ 	.byte	0x04, 0x1c
        /*0596*/ 	.short	(.L_60 - .L_59)


	//   ....[0]....
.L_59:
        /*0598*/ 	.word	0x00002840


	//   ....[1]....
        /*059c*/ 	.word	0x00004b20


	//----- nvinfo : EIATTR_MAX_THREADS
	.align		4
.L_60:
        /*05a0*/ 	.byte	0x04, 0x05
        /*05a2*/ 	.short	(.L_62 - .L_61)
.L_61:
        /*05a4*/ 	.word	0x000000e0
        /*05a8*/ 	.word	0x00000001
        /*05ac*/ 	.word	0x00000001


	//----- nvinfo : EIATTR_CRS_STACK_SIZE
	.align		4
.L_62:
        /*05b0*/ 	.byte	0x04, 0x1e
        /*05b2*/ 	.short	(.L_64 - .L_63)
.L_63:
        /*05b4*/ 	.word	0x00000000


	//----- nvinfo : EIATTR_CBANK_PARAM_SIZE
	.align		4
.L_64:
        /*05b8*/ 	.byte	0x03, 0x19
        /*05ba*/ 	.short	0x0404


	//----- nvinfo : EIATTR_PARAM_CBANK
	.align		4
        /*05bc*/ 	.byte	0x04, 0x0a
        /*05be*/ 	.short	(.L_66 - .L_65)
	.align		4
.L_65:
        /*05c0*/ 	.word	index@(.nv.constant0.kernel_cutlass_kernel_cudnngrouped_gemmgrouped_gemm_swiglugrouped_gemm_swiglu_quantBlockScaledContiguousGroupedGemmKernel_object_at__TiledMMA_ThrLayoutVMNK11110000_PermutationMNK____MMAAt_0)
        /*05c4*/ 	.short	0x0380
        /*05c6*/ 	.short	0x0404


	//----- nvinfo : EIATTR_SW_WAR
	.align		4
.L_66:
        /*05c8*/ 	.byte	0x04, 0x36
        /*05ca*/ 	.short	(.L_68 - .L_67)
.L_67:
        /*05cc*/ 	.word	0x00000008
.L_68:


//--------------------- .nv.compat                --------------------------
	.section	.nv.compat,"",@"SHT_CUDA_COMPAT_INFO"
	.align	4
        /*0000*/ 	.byte	0x02, 0x02, 0x02, 0x00, 0x02, 0x05, 0x05, 0x00, 0x02, 0x03, 0x01, 0x00, 0x02, 0x06, 0x01, 0x00


//--------------------- .nv.callgraph             --------------------------
	.section	.nv.callgraph,"",@"SHT_CUDA_CALLGRAPH"
	.align	4
	.sectionentsize	8
	.align		4
        /*0000*/ 	.word	0x00000000
	.align		4
        /*0004*/ 	.word	0xffffffff
	.align		4
        /*0008*/ 	.word	0x00000000
	.align		4
        /*000c*/ 	.word	0xfffffffe
	.align		4
        /*0010*/ 	.word	0x00000000
	.align		4
        /*0014*/ 	.word	0xfffffffd
	.align		4
        /*0018*/ 	.word	0x00000000
	.align		4
        /*001c*/ 	.word	0xfffffffc


//--------------------- .text.kernel_cutlass_kernel_cudnngrouped_gemmgrouped_gemm_swiglugrouped_gemm_swiglu_quantBlockScaledContiguousGroupedGemmKernel_object_at__TiledMMA_ThrLayoutVMNK11110000_PermutationMNK____MMAAt_0 --------------------------
	.section	.text.kernel_cutlass_kernel_cudnngrouped_gemmgrouped_gemm_swiglugrouped_gemm_swiglu_quantBlockScaledContiguousGroupedGemmKernel_object_at__TiledMMA_ThrLayoutVMNK11110000_PermutationMNK____MMAAt_0,"ax",@progbits
	.align	128
        .global         kernel_cutlass_kernel_cudnngrouped_gemmgrouped_gemm_swiglugrouped_gemm_swiglu_quantBlockScaledContiguousGroupedGemmKernel_object_at__TiledMMA_ThrLayoutVMNK11110000_PermutationMNK____MMAAt_0
        .type           kernel_cutlass_kernel_cudnngrouped_gemmgrouped_gemm_swiglugrouped_gemm_swiglu_quantBlockScaledContiguousGroupedGemmKernel_object_at__TiledMMA_ThrLayoutVMNK11110000_PermutationMNK____MMAAt_0,@function
        .size           kernel_cutlass_kernel_cudnngrouped_gemmgrouped_gemm_swiglugrouped_gemm_swiglu_quantBlockScaledContiguousGroupedGemmKernel_object_at__TiledMMA_ThrLayoutVMNK11110000_PermutationMNK____MMAAt_0,(.L_x_96 - kernel_cutlass_kernel_cudnngrouped_gemmgrouped_gemm_swiglugrouped_gemm_swiglu_quantBlockScaledContiguousGroupedGemmKernel_object_at__TiledMMA_ThrLayoutVMNK11110000_PermutationMNK____MMAAt_0)
        .other          kernel_cutlass_kernel_cudnngrouped_gemmgrouped_gemm_swiglugrouped_gemm_swiglu_quantBlockScaledContiguousGroupedGemmKernel_object_at__TiledMMA_ThrLayoutVMNK11110000_PermutationMNK____MMAAt_0,@"STO_CUDA_ENTRY STV_DEFAULT"
kernel_cutlass_kernel_cudnngrouped_gemmgrouped_gemm_swiglugrouped_gemm_swiglu_quantBlockScaledContiguousGroupedGemmKernel_object_at__TiledMMA_ThrLayoutVMNK11110000_PermutationMNK____MMAAt_0:
.text.kernel_cutlass_kernel_cudnngrouped_gemmgrouped_gemm_swiglugrouped_gemm_swiglu_quantBlockScaledContiguousGroupedGemmKernel_object_at__TiledMMA_ThrLayoutVMNK11110000_PermutationMNK____MMAAt_0:
[----:B------:R-:W1:Y:S01]  /*0000*/  LDC R1, c[0x0][0x37c] ;  /* 0x0000df00ff017b82 */ /* 0x000e620000000800 */
[----:B------:R-:W2:Y:S01]  /*0010*/  S2R R3, SR_TID.Y ;  /* 0x0000000000037919 */ /* 0x000ea20000002200 */
[----:B------:R-:W3:Y:S06]  /*0020*/  LDCU UR4, c[0x0][0x360] ;  /* 0x00006c00ff0477ac */ /* 0x000eec0008000800 */
[----:B------:R-:W4:Y:S01]  /*0030*/  S2UR UR32, SR_CgaCtaId ;  /* 0x00000000002079c3 */ /* 0x000f220000008800 */
[----:B------:R-:W2:Y:S01]  /*0040*/  S2R R0, SR_TID.Z ;  /* 0x0000000000007919 */ /* 0x000ea20000002300 */
[----:B------:R-:W2:Y:S01]  /*0050*/  LDCU UR5, c[0x0][0x364] ;  /* 0x00006c80ff0577ac */ /* 0x000ea20008000800 */
[----:B------:R-:W3:Y:S01]  /*0060*/  S2R R104, SR_TID.X ;  /* 0x0000000000687919 */ /* 0x000ee20000002100 */
[----:B------:R-:W5:Y:S01]  /*0070*/  LDCU.U8 UR6, c[0x0][0x382] ;  /* 0x00007040ff0677ac */ /* 0x000f620008000000 */
[----:B------:R-:W-:Y:S01]  /*0080*/  UMOV UR14, 0x1 ;  /* 0x00000001000e7882 */ /* 0x000fe20000000000 */
[----:B----4-:R-:W-:-:S02]  /*0090*/  ULEA.HI UR15, UR32, UR32, URZ, 0x1 ;  /* 0x00000020200f7291 */ /* 0x010fc4000f8f08ff */
[----:B-----5:R-:W-:Y:S02]  /*00a0*/  ULOP3.LUT UR6, UR6, 0x1, URZ, 0xc0, !UPT ;  /* 0x0000000106067892 */ /* 0x020fe4000f8ec0ff */
[----:B------:R-:W-:Y:S02]  /*00b0*/  ULOP3.LUT UR15, UR15, 0xfffffffe, URZ, 0xc0, !UPT ;  /* 0xfffffffe0f0f7892 */ /* 0x000fe4000f8ec0ff */
[----:B------:R-:W-:Y:S02]  /*00c0*/  UISETP.NE.U32.AND UP6, UPT, UR6, 0x1, UPT ;  /* 0x000000010600788c */ /* 0x000fe4000bfc5070 */
[----:B------:R-:W-:Y:S01]  /*00d0*/  UIADD3 UR15, UPT, UPT, -UR15, UR32, URZ ;  /* 0x000000200f0f7290 */ /* 0x000fe2000fffe1ff */
[----:B--2---:R-:W-:Y:S01]  /*00e0*/  IMAD R3, R0, UR5, R3 ;  /* 0x0000000500037c24 */ /* 0x004fe2000f8e0203 */
[----:B------:R-:W2:Y:S03]  /*00f0*/  LDCU UR5, c[0x0][0x36c] ;  /* 0x00006d80ff0577ac */ /* 0x000ea60008000800 */
[----:B---3--:R-:W-:Y:S01]  /*0100*/  IMAD R121, R3, UR4, R104 ;  /* 0x0000000403797c24 */ /* 0x008fe2000f8e0268 */
[----:B------:R-:W3:Y:S04]  /*0110*/  LDCU.U8 UR4, c[0x0][0x381] ;  /* 0x00007020ff0477ac */ /* 0x000ee80008000000 */
[----:B------:R-:W-:Y:S01]  /*0120*/  SHF.R.U32.HI R121, RZ, 0x5, R121 ;  /* 0x00000005ff797819 */ /* 0x000fe20000011679 */
[----:B------:R-:W-:-:S05]  /*0130*/  USHF.L.U32 UR21, UR14, UR15, URZ ;  /* 0x0000000f0e157299 */ /* 0x000fca00080006ff */
[----:B------:R-:W4:Y:S01]  /*0140*/  SHFL.IDX PT, R121, R121, RZ, 0x1f ;  /* 0x00001fff79797589 */ /* 0x000f2200000e0000 */
[----:B--2---:R-:W-:Y:S02]  /*0150*/  UISETP.EQ.U32.AND UP4, UPT, UR5, 0x1, UPT ;  /* 0x000000010500788c */ /* 0x004fe4000bf82070 */
[----:B---3--:R-:W-:-:S04]  /*0160*/  ULOP3.LUT UR4, UR4, 0x1, URZ, 0xc0, !UPT ;  /* 0x0000000104047892 */ /* 0x008fc8000f8ec0ff */
[----:B------:R-:W-:Y:S01]  /*0170*/  UISETP.NE.U32.AND UP5, UPT, UR4, 0x1, UPT ;  /* 0x000000010400788c */ /* 0x000fe2000bfa5070 */
[C---:B----4-:R-:W-:Y:S02]  /*0180*/  ISETP.NE.AND P1, PT, R121.reuse, 0x5, PT ;  /* 0x000000057900780c */ /* 0x050fe40003f25270 */
[----:B------:R-:W-:-:S11]  /*0190*/  ISETP.NE.AND P0, PT, R121, RZ, PT ;  /* 0x000000ff7900720c */ /* 0x000fd60003f05270 */
[----:B-1----:R-:W-:Y:S05]  /*01a0*/  @P1 BRA `(.L_x_0) ;  /* 0x0000000000501947 */ /* 0x002fea0003800000 */
[----:B------:R-:W1:Y:S02]  /*01b0*/  LDCU.64 UR4, c[0x0][0x348] ;  /* 0x00006900ff0477ac */ /* 0x000e640008000a00 */
[----:B-1----:R-:W-:Y:S02]  /*01c0*/  UIADD3 UR16, UP1, UPT, UR4, 0x40, URZ ;  /* 0x0000004004107890 */ /* 0x002fe4000ff3e0ff */
[----:B------:R-:W-:Y:S02]  /*01d0*/  UIADD3 UR12, UP0, UPT, UR4, 0xc0, URZ ;  /* 0x000000c0040c7890 */ /* 0x000fe4000ff1e0ff */
[----:B------:R-:W-:Y:S02]  /*01e0*/  UIADD3 UR10, UP3, UPT, UR4, 0x140, URZ ;  /* 0x00000140040a7890 */ /* 0x000fe4000ff7e0ff */
[----:B------:R-:W-:Y:S02]  /*01f0*/  UIADD3 UR8, UP2, UPT, UR4, 0x1c0, URZ ;  /* 0x000001c004087890 */ /* 0x000fe4000ff5e0ff */
[----:B------:R-:W-:-:S02]  /*0200*/  UIADD3.X UR17, UPT, UPT, URZ, UR5, URZ, UP1, !UPT ;  /* 0x00000005ff117290 */ /* 0x000fc40008ffe4ff */
[----:B------:R-:W-:Y:S02]  /*0210*/  UIADD3 UR6, UP1, UPT, UR4, 0x240, URZ ;  /* 0x0000024004067890 */ /* 0x000fe4000ff3e0ff */
[----:B------:R-:W-:Y:S02]  /*0220*/  UIADD3.X UR13, UPT, UPT, URZ, UR5, URZ, UP0, !UPT ;  /* 0x00000005ff0d7290 */ /* 0x000fe400087fe4ff */
[----:B------:R-:W-:Y:S02]  /*0230*/  UIADD3 UR4, UP0, UPT, UR4, 0x2c0, URZ ;  /* 0x000002c004047890 */ /* 0x000fe4000ff1e0ff */
[----:B------:R-:W-:Y:S01]  /*0240*/  UIADD3.X UR11, UPT, UPT, URZ, UR5, URZ, UP3, !UPT ;  /* 0x00000005ff0b7290 */ /* 0x000fe20009ffe4ff */
[----:B------:R1:W-:Y:S01]  /*0250*/  UTMACCTL.PF [UR16] ;  /* 0x00000000100079b9 */ /* 0x0003e20008040000 */
[----:B------:R-:W-:-:S03]  /*0260*/  UIADD3.X UR9, UPT, UPT, URZ, UR5, URZ, UP2, !UPT ;  /* 0x00000005ff097290 */ /* 0x000fc600097fe4ff */
[----:B------:R1:W-:Y:S01]  /*0270*/  UTMACCTL.PF [UR12] ;  /* 0x000000000c0079b9 */ /* 0x0003e20008040000 */
[----:B------:R-:W-:-:S03]  /*0280*/  UIADD3.X UR7, UPT, UPT, URZ, UR5, URZ, UP1, !UPT ;  /* 0x00000005ff077290 */ /* 0x000fc60008ffe4ff */
[----:B------:R1:W-:Y:S01]  /*0290*/  UTMACCTL.PF [UR10] ;  /* 0x000000000a0079b9 */ /* 0x0003e20008040000 */
[----:B------:R-:W-:Y:S01]  /*02a0*/  UIADD3.X UR5, UPT, UPT, URZ, UR5, URZ, UP0, !UPT ;  /* 0x00000005ff057290 */ /* 0x000fe200087fe4ff */
[----:B------:R1:W-:Y:S04]  /*02b0*/  UTMACCTL.PF [UR8] ;  /* 0x00000000080079b9 */ /* 0x0003e80008040000 */
[----:B------:R1:W-:Y:S04]  /*02c0*/  UTMACCTL.PF [UR6] ;  /* 0x00000000060079b9 */ /* 0x0003e80008040000 */
[----:B------:R1:W-:Y:S02]  /*02d0*/  UTMACCTL.PF [UR4] ;  /* 0x00000000040079b9 */ /* 0x0003e40008040000 */
[----:B-1----:R-:W-:Y:S01]  /*02e0*/  NOP ;  /* 0x0000000000007918 */ /* 0x002fe20000000000 */
.L_x_0:
[----:B------:R-:W-:Y:S05]  /*02f0*/  @P0 BRA `(.L_x_1) ;  /* 0x0000000000580947 */ /* 0x000fea0003800000 */
[----:B------:R-:W-:Y:S01]  /*0300*/  UMOV UR5, 0x400 ;  /* 0x0000040000057882 */ /* 0x000fe20000000000 */
[----:B------:R-:W-:Y:S01]  /*0310*/  UMOV UR6, 0x1 ;  /* 0x0000000100067882 */ /* 0x000fe20000000000 */
[----:B------:R-:W-:Y:S02]  /*0320*/  ULEA UR5, UR32, UR5, 0x18 ;  /* 0x0000000520057291 */ /* 0x000fe4000f8ec0ff */
[----:B------:R-:W-:-:S04]  /*0330*/  UIADD3 UR6, UPT, UPT, -UR6, 0x100000, URZ ;  /* 0x0010000006067890 */ /* 0x000fc8000fffe1ff */
[----:B------:R-:W-:Y:S02]  /*0340*/  USHF.L.U32 UR7, UR6, 0xb, URZ ;  /* 0x0000000b06077899 */ /* 0x000fe400080006ff */
[----:B------:R-:W-:Y:S01]  /*0350*/  USHF.L.U32 UR6, UR6, 0x1, URZ ;  /* 0x0000000106067899 */ /* 0x000fe200080006ff */
[----:B------:R-:W-:Y:S02]  /*0360*/  UMOV UR4, 0x2 ;  /* 0x0000000200047882 */ /* 0x000fe40000000000 */
[----:B------:R-:W-:-:S04]  /*0370*/  UIADD3 UR8, UPT, UPT, -UR4, 0x100000, URZ ;  /* 0x0010000004087890 */ /* 0x000fc8000fffe1ff */
[----:B------:R-:W-:Y:S02]  /*0380*/  USHF.L.U32 UR9, UR8, 0xb, URZ ;  /* 0x0000000b08097899 */ /* 0x000fe400080006ff */
[----:B------:R-:W-:Y:S01]  /*0390*/  USHF.L.U32 UR8, UR8, 0x1, URZ ;  /* 0x0000000108087899 */ /* 0x000fe200080006ff */
[----:B------:R-:W1:Y:S02]  /*03a0*/  FENCE.VIEW.ASYNC.S ;  /* 0x00000000000073c6 */ /* 0x000e640000000000 */
[----:B-1----:R1:W2:Y:S01]  /*03b0*/  SYNCS.EXCH.64 URZ, [UR5], UR6 ;  /* 0x0000000605ff75b2 */ /* 0x0022a20008000100 */
[----:B------:R1:W3:Y:S01]  /*03c0*/  SYNCS.EXCH.64 URZ, [UR5+0x8], UR6 ;  /* 0x0000080605ff75b2 */ /* 0x0002e20008000100 */
[----:B------:R1:W4:Y:S01]  /*03d0*/  SYNCS.EXCH.64 URZ, [UR5+0x10], UR6 ;  /* 0x0000100605ff75b2 */ /* 0x0003220008000100 */
[----:B------:R1:W1:Y:S01]  /*03e0*/  SYNCS.EXCH.64 URZ, [UR5+0x18], UR6 ;  /* 0x0000180605ff75b2 */ /* 0x0002620008000100 */
[----:B------:R1:W1:Y:S05]  /*03f0*/  SYNCS.EXCH.64 URZ, [UR5+0x20], UR6 ;  /* 0x0000200605ff75b2 */ /* 0x00026a0008000100 */
[----:B------:R1:W1:Y:S01]  /*0400*/  SYNCS.EXCH.64 URZ, [UR5+0x28], UR8 ;  /* 0x0000280805ff75b2 */ /* 0x0002620008000100 */
[----:B------:R1:W1:Y:S01]  /*0410*/  SYNCS.EXCH.64 URZ, [UR5+0x30], UR8 ;  /* 0x0000300805ff75b2 */ /* 0x0002620008000100 */
[----:B------:R1:W1:Y:S01]  /*0420*/  SYNCS.EXCH.64 URZ, [UR5+0x38], UR8 ;  /* 0x0000380805ff75b2 */ /* 0x0002620008000100 */
[----:B------:R1:W1:Y:S01]  /*0430*/  SYNCS.EXCH.64 URZ, [UR5+0x40], UR8 ;  /* 0x0000400805ff75b2 */ /* 0x0002620008000100 */
[----:B------:R1:W1:Y:S01]  /*0440*/  SYNCS.EXCH.64 URZ, [UR5+0x48], UR8 ;  /* 0x0000480805ff75b2 */ /* 0x0002620008000100 */
[----:B------:R-:W-:Y:S01]  /*0450*/  NOP ;  /* 0x0000000000007918 */ /* 0x000fe20000000000 */
.L_x_1:
[----:B------:R-:W-:Y:S01]  /*0460*/  NOP ;  /* 0x0000000000007918 */ /* 0x000fe20000000000 */
[----:B------:R-:W-:Y:S05]  /*0470*/  BRA.U !UP4, `(.L_x_2) ;  /* 0x000000010c087547 */ /* 0x000fea000b800000 */
[----:B-1234-:R-:W-:Y:S01]  /*0480*/  UCGABAR_ARV ;  /* 0x00000000000079c7 */ /* 0x01efe20008000000 */
[----:B------:R-:W-:Y:S05]  /*0490*/  BRA `(.L_x_3) ;  /* 0x0000000000047947 */ /* 0x000fea0003800000 */
.L_x_2:
[----:B-1234-:R-:W-:Y:S01]  /*04a0*/  NOP ;  /* 0x0000000000007918 */ /* 0x01efe20000000000 */
.L_x_3:
[----:B------:R-:W-:Y:S05]  /*04b0*/  BRA.U !UP4, `(.L_x_4) ;  /* 0x000000010c0c7547 */ /* 0x000fea000b800000 */
[----:B------:R-:W-:Y:S01]  /*04c0*/  UCGABAR_WAIT ;  /* 0x0000000000007dc7 */ /* 0x000fe20008000000 */
[----:B------:R-:W-:Y:S01]  /*04d0*/  CCTL.IVALL ;  /* 0x00000000ff00798f */ /* 0x000fe20002000000 */
[----:B------:R-:W-:Y:S05]  /*04e0*/  BRA `(.L_x_5) ;  /* 0x0000000000047947 */ /* 0x000fea0003800000 */
.L_x_4:
[----:B------:R-:W-:Y:S06]  /*04f0*/  BAR.SYNC.DEFER_BLOCKING 0x0 ;  /* 0x0000000000007b1d */ /* 0x000fec0000010000 */
.L_x_5:
[----:B------:R-:W-:Y:S05]  /*0500*/  @P0 BRA `(.L_x_6) ;  /* 0x0000000000400947 */ /* 0x000fea0003800000 */
[----:B------:R-:W-:Y:S01]  /*0510*/  UMOV UR6, 0x400 ;  /* 0x0000040000067882 */ /* 0x000fe20000000000 */
[----:B------:R-:W-:Y:S01]  /*0520*/  UMOV UR5, 0x1 ;  /* 0x0000000100057882 */ /* 0x000fe20000000000 */
[----:B------:R-:W-:Y:S01]  /*0530*/  UMOV UR4, 0x4 ;  /* 0x0000000400047882 */ /* 0x000fe20000000000 */
[----:B------:R-:W-:Y:S02]  /*0540*/  ULEA UR6, UR32, UR6, 0x18 ;  /* 0x0000000620067291 */ /* 0x000fe4000f8ec0ff */
[----:B------:R-:W-:-:S04]  /*0550*/  UIADD3 UR8, UPT, UPT, -UR5, 0x100000, URZ ;  /* 0x0010000005087890 */ /* 0x000fc8000fffe1ff */
[----:B------:R-:W-:Y:S02]  /*0560*/  USHF.L.U32 UR9, UR8, 0xb, URZ ;  /* 0x0000000b08097899 */ /* 0x000fe400080006ff */
[----:B------:R-:W-:Y:S02]  /*0570*/  USHF.L.U32 UR8, UR8, 0x1, URZ ;  /* 0x0000000108087899 */ /* 0x000fe400080006ff */
[----:B------:R-:W-:-:S04]  /*0580*/  UIADD3 UR4, UPT, UPT, -UR4, 0x100000, URZ ;  /* 0x0010000004047890 */ /* 0x000fc8000fffe1ff */
[----:B------:R-:W-:Y:S02]  /*0590*/  USHF.L.U32 UR5, UR4, 0xb, URZ ;  /* 0x0000000b04057899 */ /* 0x000fe400080006ff */
[----:B------:R-:W-:Y:S01]  /*05a0*/  USHF.L.U32 UR4, UR4, 0x1, URZ ;  /* 0x0000000104047899 */ /* 0x000fe200080006ff */
[----:B------:R-:W1:Y:S03]  /*05b0*/  FENCE.VIEW.ASYNC.S ;  /* 0x00000000000073c6 */ /* 0x000e660000000000 */
[----:B-1----:R1:W2:Y:S01]  /*05c0*/  SYNCS.EXCH.64 URZ, [UR6+0x50], UR8 ;  /* 0x0000500806ff75b2 */ /* 0x0022a20008000100 */
[----:B------:R1:W3:Y:S07]  /*05d0*/  SYNCS.EXCH.64 URZ, [UR6+0x58], UR8 ;  /* 0x0000580806ff75b2 */ /* 0x0002ee0008000100 */
[----:B------:R1:W4:Y:S01]  /*05e0*/  SYNCS.EXCH.64 URZ, [UR6+0x60], UR4 ;  /* 0x0000600406ff75b2 */ /* 0x0003220008000100 */
[----:B------:R1:W1:Y:S01]  /*05f0*/  SYNCS.EXCH.64 URZ, [UR6+0x68], UR4 ;  /* 0x0000680406ff75b2 */ /* 0x0002620008000100 */
[----:B------:R-:W-:Y:S01]  /*0600*/  NOP ;  /* 0x0000000000007918 */ /* 0x000fe20000000000 */
.L_x_6:
[----:B------:R-:W-:Y:S01]  /*0610*/  NOP ;  /* 0x0000000000007918 */ /* 0x000fe20000000000 */
[----:B------:R-:W-:Y:S05]  /*0620*/  BRA.U !UP4, `(.L_x_7) ;  /* 0x000000010c087547 */ /* 0x000fea000b800000 */
[----:B-1234-:R-:W-:Y:S01]  /*0630*/  UCGABAR_ARV ;  /* 0x00000000000079c7 */ /* 0x01efe20008000000 */
[----:B------:R-:W-:Y:S05]  /*0640*/  BRA `(.L_x_8) ;  /* 0x0000000000047947 */ /* 0x000fea0003800000 */
.L_x_7:
[----:B-1234-:R-:W-:Y:S01]  /*0650*/  NOP ;  /* 0x0000000000007918 */ /* 0x01efe20000000000 */
.L_x_8:
[----:B------:R-:W-:Y:S05]  /*0660*/  BRA.U !UP4, `(.L_x_9) ;  /* 0x000000010c0c7547 */ /* 0x000fea000b800000 */
[----:B------:R-:W-:Y:S01]  /*0670*/  UCGABAR_WAIT ;  /* 0x0000000000007dc7 */ /* 0x000fe20008000000 */
[----:B------:R-:W-:Y:S01]  /*0680*/  CCTL.IVALL ;  /* 0x00000000ff00798f */ /* 0x000fe20002000000 */
[----:B------:R-:W-:Y:S05]  /*0690*/  BRA `(.L_x_10) ;  /* 0x0000000000047947 */ /* 0x000fea0003800000 */
.L_x_9:
[----:B------:R-:W-:Y:S06]  /*06a0*/  BAR.SYNC.DEFER_BLOCKING 0x0 ;  /* 0x0000000000007b1d */ /* 0x000fec0000010000 */
.L_x_10:
        /* <DEDUP_REMOVED lines=17> */
.L_x_11:
[----:B------:R-:W-:Y:S01]  /*07c0*/  NOP ;  /* 0x0000000000007918 */ /* 0x000fe20000000000 */
[----:B-1234-:R-:W-:Y:S06]  /*07d0*/  BAR.SYNC.DEFER_BLOCKING 0x0 ;  /* 0x0000000000007b1d */ /* 0x01efec0000010000 */
[----:B------:R-:W-:Y:S05]  /*07e0*/  BRA.U !UP4, `(.L_x_12) ;  /* 0x000000010c087547 */ /* 0x000fea000b800000 */
[----:B------:R-:W-:Y:S01]  /*07f0*/  UCGABAR_ARV ;  /* 0x00000000000079c7 */ /* 0x000fe20008000000 */
[----:B------:R-:W-:Y:S05]  /*0800*/  BRA `(.L_x_13) ;  /* 0x0000000000047947 */ /* 0x000fea0003800000 */
.L_x_12:
[----:B------:R-:W-:Y:S01]  /*0810*/  NOP ;  /* 0x0000000000007918 */ /* 0x000fe20000000000 */
.L_x_13:
[----:B------:R-:W-:Y:S05]  /*0820*/  BRA.U !UP4, `(.L_x_14) ;  /* 0x000000010c0c7547 */ /* 0x000fea000b800000 */
[----:B------:R-:W-:Y:S01]  /*0830*/  UCGABAR_WAIT ;  /* 0x0000000000007dc7 */ /* 0x000fe20008000000 */
[----:B------:R-:W-:Y:S01]  /*0840*/  CCTL.IVALL ;  /* 0x00000000ff00798f */ /* 0x000fe20002000000 */
[----:B------:R-:W-:Y:S05]  /*0850*/  BRA `(.L_x_15) ;  /* 0x0000000000047947 */ /* 0x000fea0003800000 */
.L_x_14:
[----:B------:R-:W-:Y:S06]  /*0860*/  BAR.SYNC.DEFER_BLOCKING 0x0 ;  /* 0x0000000000007b1d */ /* 0x000fec0000010000 */
.L_x_15:
[----:B------:R-:W-:Y:S01]  /*0870*/  ISETP.NE.AND P0, PT, R121, 0x6, PT ;  /* 0x000000067900780c */ /* 0x000fe20003f05270 */
[----:B------:R-:W1:-:S12]  /*0880*/  LDCU.64 UR22, c[0x0][0x358] ;  /* 0x00006b00ff1677ac */ /* 0x000e580008000a00 */
[----:B------:R-:W-:Y:S05]  /*0890*/  @P0 BRA `(.L_x_16) ;  /* 0x0000000800a80947 */ /* 0x000fea0003800000 */
[----:B------:R-:W-:Y:S01]  /*08a0*/  LOP3.LUT R0, R104, 0x1f, RZ, 0xc0, !PT ;  /* 0x0000001f68007812 */ /* 0x000fe200078ec0ff */
[----:B------:R-:W-:Y:S01]  /*08b0*/  IMAD.MOV.U32 R18, RZ, RZ, 0x7fffffff ;  /* 0x7fffffffff127424 */ /* 0x000fe200078e00ff */
[----:B------:R-:W2:Y:S01]  /*08c0*/  S2UR UR9, SR_CTAID.Z ;  /* 0x00000000000979c3 */ /* 0x000ea20000002700 */
[----:B------:R-:W2:Y:S01]  /*08d0*/  LDCU.64 UR6, c[0x0][0x760] ;  /* 0x0000ec00ff0677ac */ /* 0x000ea20008000a00 */
[C---:B------:R-:W-:Y:S01]  /*08e0*/  ISETP.GT.U32.AND P0, PT, R0.reuse, 0x7, PT ;  /* 0x000000070000780c */ /* 0x040fe20003f04070 */
[----:B------:R-:W3:Y:S01]  /*08f0*/  LDCU.U8 UR8, c[0x0][0x768] ;  /* 0x0000ed00ff0877ac */ /* 0x000ee20008000000 */
[----:B------:R-:W4:Y:S01]  /*0900*/  LDCU.U8 UR10, c[0x0][0x769] ;  /* 0x0000ed20ff0a77ac */ /* 0x000f220008000000 */
[----:B------:R-:W5:Y:S10]  /*0910*/  LDCU UR24, c[0x0][0x770] ;  /* 0x0000ee00ff1877ac */ /* 0x000f740008000800 */
[----:B------:R-:W1:Y:S02]  /*0920*/  @!P0 LDC.64 R2, c[0x0][0x748] ;  /* 0x0001d200ff028b82 */ /* 0x000e640000000a00 */
[----:B-1----:R-:W-:-:S05]  /*0930*/  @!P0 IMAD.WIDE.U32 R2, R0, 0x4, R2 ;  /* 0x0000000400028825 */ /* 0x002fca00078e0002 */
[----:B------:R-:W5:Y:S01]  /*0940*/  @!P0 LDG.E R18, desc[UR22][R2.64] ;  /* 0x0000001602128981 */ /* 0x000f62000c1e1900 */
[----:B--2---:R-:W-:Y:S01]  /*0950*/  UIMAD.WIDE.U32 UR4, UR9, UR7, URZ ;  /* 0x00000007090472a5 */ /* 0x004fe2000f8e00ff */
[----:B------:R-:W1:Y:S01]  /*0960*/  S2UR UR16, SR_CTAID.X ;  /* 0x00000000001079c3 */ /* 0x000e620000002500 */
[----:B------:R-:W-:Y:S01]  /*0970*/  UISETP.GT.U32.AND UP0, UPT, UR9, 0x1ff, UPT ;  /* 0x000001ff0900788c */ /* 0x000fe2000bf04070 */
[----:B------:R-:W-:Y:S02]  /*0980*/  HFMA2 R0, -RZ, RZ, 0, 5.9604644775390625e-08 ;  /* 0x00000001ff007431 */ /* 0x000fe400000001ff */
[----:B------:R-:W-:Y:S02]  /*0990*/  IMAD.MOV.U32 R10, RZ, RZ, RZ ;  /* 0x000000ffff0a7224 */ /* 0x000fe400078e00ff */
[----:B------:R-:W-:Y:S02]  /*09a0*/  UMOV UR11, UR5 ;  /* 0x00000005000b7c82 */ /* 0x000fe40008000000 */
[----:B------:R-:W-:-:S02]  /*09b0*/  UIADD3 UR7, UPT, UPT, -UR11, UR9, URZ ;  /* 0x000000090b077290 */ /* 0x000fc4000fffe1ff */
[----:B------:R-:W2:Y:S02]  /*09c0*/  LDCU.64 UR4, c[0x0][0x778] ;  /* 0x0000ef00ff0477ac */ /* 0x000ea40008000a00 */
[----:B---3--:R-:W-:-:S04]  /*09d0*/  USHF.R.U32.HI UR7, URZ, UR8, UR7 ;  /* 0x00000008ff077299 */ /* 0x008fc80008011607 */
[----:B------:R-:W-:-:S04]  /*09e0*/  UIADD3 UR11, UPT, UPT, UR11, UR7, URZ ;  /* 0x000000070b0b7290 */ /* 0x000fc8000fffe0ff */
[----:B----4-:R-:W-:Y:S02]  /*09f0*/  USHF.R.U32.HI UR11, URZ, UR10, UR11 ;  /* 0x0000000aff0b7299 */ /* 0x010fe4000801160b */
[----:B-1----:R-:W-:Y:S02]  /*0a00*/  ULOP3.LUT UR16, UR16, 0x1, URZ, 0xc0, !UPT ;  /* 0x0000000110107892 */ /* 0x002fe4000f8ec0ff */
[----:B------:R-:W-:Y:S01]  /*0a10*/  UIADD3 UR11, UPT, UPT, -UR11, URZ, URZ ;  /* 0x000000ff0b0b7290 */ /* 0x000fe2000fffe1ff */
[----:B------:R-:W1:Y:S03]  /*0a20*/  LDCU.U8 UR7, c[0x0][0x780] ;  /* 0x0000f000ff0777ac */ /* 0x000e660008000000 */
[----:B------:R-:W-:-:S04]  /*0a30*/  UIMAD UR6, UR11, UR6, UR9 ;  /* 0x000000060b0672a4 */ /* 0x000fc8000f8e0209 */
[----:B--2---:R-:W-:-:S03]  /*0a40*/  UIMAD.WIDE.U32 UR12, UR6, UR5, URZ ;  /* 0x00000005060c72a5 */ /* 0x004fc6000f8e00ff */
[----:B------:R-:W2:Y:S04]  /*0a50*/  LDCU.U8 UR11, c[0x0][0x781] ;  /* 0x0000f020ff0b77ac */ /* 0x000ea80008000000 */
[----:B------:R-:W-:Y:S02]  /*0a60*/  UMOV UR5, UR13 ;  /* 0x0000000d00057c82 */ /* 0x000fe40008000000 */
[----:B------:R-:W-:Y:S02]  /*0a70*/  UIADD3 UR18, UPT, UPT, UR6, -UR5, URZ ;  /* 0x8000000506127290 */ /* 0x000fe4000fffe0ff */
[----:B------:R-:W3:Y:S02]  /*0a80*/  LDCU.U8 UR13, c[0x0][0x774] ;  /* 0x0000ee80ff0d77ac */ /* 0x000ee40008000000 */
[----:B-1----:R-:W-:Y:S01]  /*0a90*/  USHF.R.U32.HI UR18, URZ, UR7, UR18 ;  /* 0x00000007ff127299 */ /* 0x002fe20008011612 */
[----:B------:R-:W1:Y:S03]  /*0aa0*/  LDCU.U8 UR12, c[0x0][0x775] ;  /* 0x0000eea0ff0c77ac */ /* 0x000e660008000000 */
[----:B------:R-:W-:Y:S01]  /*0ab0*/  UIADD3 UR18, UPT, UPT, UR5, UR18, URZ ;  /* 0x0000001205127290 */ /* 0x000fe2000fffe0ff */
[----:B------:R-:W4:Y:S03]  /*0ac0*/  LDCU UR5, c[0x0][0x76c] ;  /* 0x0000ed80ff0577ac */ /* 0x000f260008000800 */
[----:B--2---:R-:W-:-:S04]  /*0ad0*/  USHF.R.U32.HI UR18, URZ, UR11, UR18 ;  /* 0x0000000bff127299 */ /* 0x004fc80008011612 */
[----:B-----5:R-:W-:-:S07]  /*0ae0*/  UIMAD.WIDE.U32 UR24, UR18, UR24, URZ ;  /* 0x00000018121872a5 */ /* 0x020fce000f8e00ff */
[----:B------:R-:W-:Y:S02]  /*0af0*/  UMOV UR19, UR25 ;  /* 0x0000001900137c82 */ /* 0x000fe40008000000 */
[----:B------:R-:W-:-:S04]  /*0b00*/  UIADD3 UR17, UPT, UPT, UR18, -UR19, URZ ;  /* 0x8000001312117290 */ /* 0x000fc8000fffe0ff */
[----:B---3--:R-:W-:-:S04]  /*0b10*/  USHF.R.U32.HI UR17, URZ, UR13, UR17 ;  /* 0x0000000dff117299 */ /* 0x008fc80008011611 */
[----:B------:R-:W-:-:S04]  /*0b20*/  UIADD3 UR17, UPT, UPT, UR19, UR17, URZ ;  /* 0x0000001113117290 */ /* 0x000fc8000fffe0ff */
[----:B-1----:R-:W-:-:S04]  /*0b30*/  USHF.R.U32.HI UR17, URZ, UR12, UR17 ;  /* 0x0000000cff117299 */ /* 0x002fc80008011611 */
[----:B------:R-:W-:-:S04]  /*0b40*/  UIADD3 UR17, UPT, UPT, -UR17, URZ, URZ ;  /* 0x000000ff11117290 */ /* 0x000fc8000fffe1ff */
[----:B----4-:R-:W-:Y:S02]  /*0b50*/  UIMAD UR5, UR17, UR5, UR18 ;  /* 0x00000005110572a4 */ /* 0x010fe4000f8e0212 */
[----:B------:R-:W-:Y:S02]  /*0b60*/  UIADD3 UR18, UPT, UPT, -UR18, URZ, URZ ;  /* 0x000000ff12127290 */ /* 0x000fe4000fffe1ff */
[----:B------:R-:W-:Y:S02]  /*0b70*/  UIADD3 UR5, UPT, UPT, UR5, UR5, URZ ;  /* 0x0000000505057290 */ /* 0x000fe4000fffe0ff */
[----:B------:R-:W-:Y:S02]  /*0b80*/  UIMAD UR4, UR18, UR4, UR6 ;  /* 0x00000004120472a4 */ /* 0x000fe4000f8e0206 */
[----:B------:R-:W-:-:S04]  /*0b90*/  ULOP3.LUT UR5, UR5, UR16, URZ, 0xfc, !UPT ;  /* 0x0000001005057292 */ /* 0x000fc8000f8efcff */
[----:B------:R-:W-:Y:S02]  /*0ba0*/  MOV R5, UR4 ;  /* 0x0000000400057c02 */ /* 0x000fe40008000f00 */
[----:B------:R-:W-:Y:S01]  /*0bb0*/  IMAD.U32 R4, RZ, RZ, UR5 ;  /* 0x00000005ff047e24 */ /* 0x000fe2000f8e00ff */
[----:B------:R1:W2:Y:S01]  /*0bc0*/  SHFL.IDX PT, R2, R18, 0x7, 0x1f ;  /* 0x00e01f0012027f89 */ /* 0x0002a200000e0000 */
[----:B------:R-:W-:Y:S05]  /*0bd0*/  BRA.U UP0, `(.L_x_17) ;  /* 0x0000000500647547 */ /* 0x000fea000b800000 */
[----:B------:R-:W3:Y:S01]  /*0be0*/  LDC R0, c[0x0][0x374] ;  /* 0x0000dd00ff007b82 */ /* 0x000ee20000000800 */
[----:B--2---:R-:W-:Y:S01]  /*0bf0*/  SHF.R.S32.HI R17, RZ, 0x1f, R2 ;  /* 0x0000001fff117819 */ /* 0x004fe20000011402 */
[----:B------:R-:W-:Y:S02]  /*0c00*/  IMAD.U32 R19, RZ, RZ, UR9 ;  /* 0x00000009ff137e24 */ /* 0x000fe4000f8e00ff */
[----:B------:R-:W-:Y:S01]  /*0c10*/  IMAD.MOV.U32 R6, RZ, RZ, -0x1 ;  /* 0xffffffffff067424 */ /* 0x000fe200078e00ff */
[----:B------:R-:W-:Y:S01]  /*0c20*/  LEA.HI R17, R17, R2, RZ, 0x7 ;  /* 0x0000000211117211 */ /* 0x000fe200078f38ff */
[----:B------:R-:W-:Y:S02]  /*0c30*/  IMAD.MOV.U32 R10, RZ, RZ, RZ ;  /* 0x000000ffff0a7224 */ /* 0x000fe400078e00ff */
[----:B------:R-:W3:Y:S01]  /*0c40*/  LDC R7, c[0x0][0x370] ;  /* 0x0000dc00ff077b82 */ /* 0x000ee20000000800 */
[----:B------:R-:W-:Y:S01]  /*0c50*/  LOP3.LUT R3, R17, 0xffffff80, RZ, 0xc0, !PT ;  /* 0xffffff8011037812 */ /* 0x000fe200078ec0ff */
[----:B------:R-:W-:-:S03]  /*0c60*/  IMAD.MOV.U32 R15, RZ, RZ, RZ ;  /* 0x000000ffff0f7224 */ /* 0x000fc600078e00ff */
[----:B------:R-:W-:-:S03]  /*0c70*/  ISETP.NE.AND P0, PT, R2, R3, PT ;  /* 0x000000030200720c */ /* 0x000fc60003f05270 */
[----:B------:R-:W2:Y:S01]  /*0c80*/  LDC R16, c[0x0][0x378] ;  /* 0x0000de00ff107b82 */ /* 0x000ea20000000800 */
[----:B------:R-:W-:-:S07]  /*0c90*/  ISETP.LT.AND P0, PT, R2, RZ, P0 ;  /* 0x000000ff0200720c */ /* 0x000fce0000701270 */
[----:B------:R-:W4:Y:S08]  /*0ca0*/  LDC R12, c[0x0][0x770] ;  /* 0x0001dc00ff0c7b82 */ /* 0x000f300000000800 */
[----:B------:R-:W1:Y:S01]  /*0cb0*/  LDC R11, c[0x0][0x76c] ;  /* 0x0001db00ff0b7b82 */ /* 0x000e620000000800 */
[----:B---3--:R-:W-:Y:S01]  /*0cc0*/  IMAD R7, R0, R7, RZ ;  /* 0x0000000700077224 */ /* 0x008fe200078e02ff */
[----:B------:R-:W-:-:S02]  /*0cd0*/  SHF.R.S32.HI R0, RZ, 0x7, R17 ;  /* 0x00000007ff007819 */ /* 0x000fc40000011411 */
[----:B------:R-:W-:-:S03]  /*0ce0*/  LEA.HI.SX32 R17, R17, 0xffffffff, 0x19 ;  /* 0xffffffff11117811 */ /* 0x000fc600078fcaff */
[----:B------:R-:W-:Y:S01]  /*0cf0*/  @!P0 IMAD.MOV R17, RZ, RZ, R0 ;  /* 0x000000ffff118224 */ /* 0x000fe200078e0200 */
[----:B------:R-:W3:Y:S01]  /*0d00*/  LDC.64 R8, c[0x0][0x760] ;  /* 0x0001d800ff087b82 */ /* 0x000ee20000000a00 */
[----:B--2---:R-:W-:Y:S02]  /*0d10*/  IMAD R16, R7, R16, RZ ;  /* 0x0000001007107224 */ /* 0x004fe400078e02ff */
[----:B------:R-:W-:-:S03]  /*0d20*/  IMAD.MOV.U32 R0, RZ, RZ, 0x1 ;  /* 0x00000001ff007424 */ /* 0x000fc600078e00ff */
[----:B------:R-:W-:Y:S02]  /*0d30*/  LEA.HI R16, R16, R16, RZ, 0x1 ;  /* 0x0000001010107211 */ /* 0x000fe400078f08ff */
[----:B------:R-:W2:Y:S02]  /*0d40*/  LDC.64 R2, c[0x0][0x778] ;  /* 0x0001de00ff027b82 */ /* 0x000ea40000000a00 */
[----:B----4-:R-:W-:-:S07]  /*0d50*/  SHF.R.S32.HI R16, RZ, 0x1, R16 ;  /* 0x00000001ff107819 */ /* 0x010fce0000011410 */
.L_x_22:
[----:B------:R-:W-:-:S13]  /*0d60*/  ISETP.GE.AND P0, PT, R4, R17, PT ;  /* 0x000000110400720c */ /* 0x000fda0003f06270 */
[----:B------:R-:W-:Y:S05]  /*0d70*/  @P0 BRA `(.L_x_18) ;  /* 0x0000000000940947 */ /* 0x000fea0003800000 */
[----:B------:R-:W-:-:S04]  /*0d80*/  SHF.L.U32 R7, R4, 0x7, RZ ;  /* 0x0000000704077819 */ /* 0x000fc800000006ff */
[----:B------:R-:W-:-:S13]  /*0d90*/  ISETP.GE.AND P0, PT, R7, R15, PT ;  /* 0x0000000f0700720c */ /* 0x000fda0003f06270 */
[----:B------:R-:W-:Y:S05]  /*0da0*/  @!P0 BRA `(.L_x_19) ;  /* 0x0000000000388947 */ /* 0x000fea0003800000 */
[----:B------:R-:W-:Y:S01]  /*0db0*/  VIADD R13, R6, 0x1 ;  /* 0x00000001060d7836 */ /* 0x000fe20000000000 */
[----:B------:R-:W-:-:S04]  /*0dc0*/  MOV R6, 0xffffffff ;  /* 0xffffffff00067802 */ /* 0x000fc80000000f00 */
[----:B------:R-:W-:-:S13]  /*0dd0*/  ISETP.GT.U32.AND P0, PT, R13, 0x1f, PT ;  /* 0x0000001f0d00780c */ /* 0x000fda0003f04070 */
[----:B------:R-:W-:Y:S05]  /*0de0*/  @P0 BRA `(.L_x_20) ;  /* 0x0000000000240947 */ /* 0x000fea0003800000 */
[----:B------:R-:W-:Y:S01]  /*0df0*/  ISETP.GT.AND P0, PT, R18, R7, PT ;  /* 0x000000071200720c */ /* 0x000fe20003f04270 */
[----:B------:R-:W-:-:S05]  /*0e00*/  IMAD.MOV.U32 R6, RZ, RZ, -0x1 ;  /* 0xffffffffff067424 */ /* 0x000fca00078e00ff */
[----:B------:R-:W-:-:S07]  /*0e10*/  SHF.L.U32 R6, R6, R13, RZ ;  /* 0x0000000d06067219 */ /* 0x000fce00000006ff */
[----:B------:R-:W-:-:S04]  /*0e20*/  VOTE.ANY R7, PT, P0 ;  /* 0x0000000000077806 */ /* 0x000fc800000e0100 */
[----:B------:R-:W-:-:S05]  /*0e30*/  LOP3.LUT P0, R7, R7, RZ, R6, 0xa0, !PT ;  /* 0x000000ff07077212 */ /* 0x000fca000780a006 */
[----:B------:R-:W-:-:S05]  /*0e40*/  VIADD R6, R7, 0xffffffff ;  /* 0xffffffff07067836 */ /* 0x000fca0000000000 */
[----:B------:R-:W-:-:S04]  /*0e50*/  LOP3.LUT R7, R7, R6, RZ, 0xc, !PT ;  /* 0x0000000607077212 */ /* 0x000fc800078e0cff */
[----:B------:R-:W4:Y:S02]  /*0e60*/  POPC R6, R7 ;  /* 0x0000000700067309 */ /* 0x000f240000000000 */
[----:B----4-:R-:W-:-:S07]  /*0e70*/  SEL R6, R6, 0xffffffff, P0 ;  /* 0xffffffff06067807 */ /* 0x010fce0000000000 */
.L_x_20:
[----:B------:R4:W3:Y:S02]  /*0e80*/  SHFL.IDX PT, R15, R18, R6, 0x1f ;  /* 0x00001f06120f7589 */ /* 0x0008e400000e0000 */
.L_x_19:
[----:B------:R-:W5:Y:S01]  /*0e90*/  S2R R13, SR_CgaCtaId ;  /* 0x00000000000d7919 */ /* 0x000f620000008800 */
[----:B------:R-:W-:Y:S01]  /*0ea0*/  MOV R14, 0x400 ;  /* 0x00000400000e7802 */ /* 0x000fe20000000f00 */
[----:B------:R-:W-:-:S03]  /*0eb0*/  IMAD.U32 R21, R0, -0x80000000, RZ ;  /* 0x8000000000157824 */ /* 0x000fc600078e00ff */
[----:B-----5:R-:W-:-:S05]  /*0ec0*/  LEA R13, R13, R14, 0x18 ;  /* 0x0000000e0d0d7211 */ /* 0x020fca00078ec0ff */
[----:B------:R-:W-:-:S04]  /*0ed0*/  IMAD R14, R10, 0x8, R13 ;  /* 0x000000080a0e7824 */ /* 0x000fc800078e020d */
[----:B------:R-:W5:Y:S02]  /*0ee0*/  SYNCS.PHASECHK.TRANS64.TRYWAIT P0, [R14+URZ+0x80], R21 ;  /* 0x000080150e0075a7 */ /* 0x000f6400080011ff */
[----:B-----5:R-:W-:Y:S05]  /*0ef0*/  @!P0 BRA `(.L_x_21) ;  /* 0x0000003c000c8947 */ /* 0x020fea0003800000 */
.L_x_70:
[----:B------:R-:W-:Y:S01]  /*0f00*/  ELECT P0, URZ, PT ;  /* 0x0000000000ff782f */ /* 0x000fe20003800000 */
[----:B------:R-:W-:-:S12]  /*0f10*/  IMAD.MOV.U32 R7, RZ, RZ, 0x1 ;  /* 0x00000001ff077424 */ /* 0x000fd800078e00ff */
[C---:B------:R-:W-:Y:S02]  /*0f20*/  @P0 IMAD R13, R10.reuse, 0x10, R13 ;  /* 0x000000100a0d0824 */ /* 0x040fe400078e020d */
[----:B------:R-:W-:-:S03]  /*0f30*/  VIADD R10, R10, 0x1 ;  /* 0x000000010a0a7836 */ /* 0x000fc60000000000 */
[----:B------:R4:W-:Y:S02]  /*0f40*/  @P0 STS.128 [R13+0x31c10], R4 ;  /* 0x031c10040d000388 */ /* 0x0009e40000000c00 */
[----:B------:R-:W-:Y:S01]  /*0f50*/  ISETP.NE.AND P0, PT, R10, 0x2, PT ;  /* 0x000000020a00780c */ /* 0x000fe20003f05270 */
[----:B------:R5:W-:Y:S06]  /*0f60*/  MEMBAR.ALL.CTA ;  /* 0x0000000000007992 */ /* 0x000bec0000008000 */
[----:B-----5:R-:W5:Y:S01]  /*0f70*/  FENCE.VIEW.ASYNC.S ;  /* 0x00000000000073c6 */ /* 0x020f620000000000 */
[----:B----4-:R-:W-:-:S02]  /*0f80*/  SEL R21, RZ, 0x1, P0 ;  /* 0x00000001ff157807 */ /* 0x010fc40000000000 */
[----:B------:R-:W-:Y:S02]  /*0f90*/  SEL R10, R10, RZ, P0 ;  /* 0x000000ff0a0a7207 */ /* 0x000fe40000000000 */
[----:B------:R-:W-:Y:S01]  /*0fa0*/  LOP3.LUT R0, R0, R21, RZ, 0x3c, !PT ;  /* 0x0000001500007212 */ /* 0x000fe200078e3cff */
[----:B-----5:R-:W-:Y:S06]  /*0fb0*/  BAR.SYNC.DEFER_BLOCKING 0x4, 0x20 ;  /* 0x0100800000007b1d */ /* 0x020fec0000010000 */
[----:B------:R4:W-:Y:S02]  /*0fc0*/  SYNCS.ARRIVE.TRANS64.ART0 RZ, [R14+URZ+0x70], R7 ;  /* 0x000070070eff79a7 */ /* 0x0009e400085000ff */
.L_x_18:
[----:B------:R-:W-:-:S04]  /*0fd0*/  IMAD.IADD R19, R16, 0x1, R19 ;  /* 0x0000000110137824 */ /* 0x000fc800078e0213 */
[C---:B---3--:R-:W-:Y:S01]  /*0fe0*/  IMAD.HI.U32 R5, R19.reuse, R9, RZ ;  /* 0x0000000913057227 */ /* 0x048fe200078e00ff */
[----:B------:R-:W-:-:S04]  /*0ff0*/  ISETP.GE.AND P0, PT, R19, 0x200, PT ;  /* 0x000002001300780c */ /* 0x000fc80003f06270 */
[----:B------:R-:W-:-:S04]  /*1000*/  IADD3 R4, PT, PT, R19, -R5, RZ ;  /* 0x8000000513047210 */ /* 0x000fc80007ffe0ff */
[----:B------:R-:W-:-:S05]  /*1010*/  SHF.R.U32.HI R4, RZ, UR8, R4 ;  /* 0x00000008ff047c19 */ /* 0x000fca0008011604 */
[----:B------:R-:W-:-:S05]  /*1020*/  IMAD.IADD R4, R5, 0x1, R4 ;  /* 0x0000000105047824 */ /* 0x000fca00078e0204 */
[----:B----4-:R-:W-:-:S04]  /*1030*/  SHF.R.U32.HI R14, RZ, UR10, R4 ;  /* 0x0000000aff0e7c19 */ /* 0x010fc80008011604 */
[----:B------:R-:W-:-:S05]  /*1040*/  IADD3 R14, PT, PT, -R14, RZ, RZ ;  /* 0x000000ff0e0e7210 */ /* 0x000fca0007ffe1ff */
[----:B------:R-:W-:-:S04]  /*1050*/  IMAD R14, R8, R14, R19 ;  /* 0x0000000e080e7224 */ /* 0x000fc800078e0213 */
[----:B--2---:R-:W-:-:S04]  /*1060*/  IMAD.HI.U32 R5, R14, R3, RZ ;  /* 0x000000030e057227 */ /* 0x004fc800078e00ff */
[----:B------:R-:W-:-:S05]  /*1070*/  IMAD.IADD R4, R14, 0x1, -R5 ;  /* 0x000000010e047824 */ /* 0x000fca00078e0a05 */
[----:B------:R-:W-:-:S04]  /*1080*/  SHF.R.U32.HI R4, RZ, UR7, R4 ;  /* 0x00000007ff047c19 */ /* 0x000fc80008011604 */
[----:B------:R-:W-:-:S04]  /*1090*/  IADD3 R5, PT, PT, R5, R4, RZ ;  /* 0x0000000405057210 */ /* 0x000fc80007ffe0ff */
[----:B------:R-:W-:-:S05]  /*10a0*/  SHF.R.U32.HI R5, RZ, UR11, R5 ;  /* 0x0000000bff057c19 */ /* 0x000fca0008011605 */
[----:B------:R-:W-:-:S04]  /*10b0*/  IMAD.HI.U32 R7, R5, R12, RZ ;  /* 0x0000000c05077227 */ /* 0x000fc800078e00ff */
[----:B------:R-:W-:-:S05]  /*10c0*/  IMAD.IADD R4, R5, 0x1, -R7 ;  /* 0x0000000105047824 */ /* 0x000fca00078e0a07 */
[----:B------:R-:W-:-:S04]  /*10d0*/  SHF.R.U32.HI R4, RZ, UR13, R4 ;  /* 0x0000000dff047c19 */ /* 0x000fc80008011604 */
[----:B------:R-:W-:-:S04]  /*10e0*/  IADD3 R4, PT, PT, R7, R4, RZ ;  /* 0x0000000407047210 */ /* 0x000fc80007ffe0ff */
[----:B------:R-:W-:-:S05]  /*10f0*/  SHF.R.U32.HI R4, RZ, UR12, R4 ;  /* 0x0000000cff047c19 */ /* 0x000fca0008011604 */
[----:B------:R-:W-:-:S04]  /*1100*/  IMAD.MOV R4, RZ, RZ, -R4 ;  /* 0x000000ffff047224 */ /* 0x000fc800078e0a04 */
[----:B-1----:R-:W-:Y:S01]  /*1110*/  IMAD R4, R11, R4, R5 ;  /* 0x000000040b047224 */ /* 0x002fe200078e0205 */
[----:B------:R-:W-:-:S03]  /*1120*/  IADD3 R5, PT, PT, -R5, RZ, RZ ;  /* 0x000000ff05057210 */ /* 0x000fc60007ffe1ff */
[----:B------:R-:W-:Y:S02]  /*1130*/  IMAD.IADD R4, R4, 0x1, R4 ;  /* 0x0000000104047824 */ /* 0x000fe400078e0204 */
[----:B------:R-:W-:-:S03]  /*1140*/  IMAD R5, R2, R5, R14 ;  /* 0x0000000502057224 */ /* 0x000fc600078e020e */
[----:B------:R-:W-:Y:S01]  /*1150*/  LOP3.LUT R4, R4, UR16, RZ, 0xfc, !PT ;  /* 0x0000001004047c12 */ /* 0x000fe2000f8efcff */
[----:B------:R-:W-:Y:S06]  /*1160*/  @!P0 BRA `(.L_x_22) ;  /* 0xfffffff800fc8947 */ /* 0x000fec000383ffff */
.L_x_17:
[----:B------:R-:W3:Y:S01]  /*1170*/  S2UR UR32, SR_CgaCtaId ;  /* 0x00000000002079c3 */ /* 0x000ee20000008800 */
[----:B------:R-:W-:Y:S01]  /*1180*/  UMOV UR4, 0x400 ;  /* 0x0000040000047882 */ /* 0x000fe20000000000 */
[----:B------:R-:W-:Y:S01]  /*1190*/  IMAD.U32 R6, R0, -0x80000000, RZ ;  /* 0x8000000000067824 */ /* 0x000fe200078e00ff */
[C---:B------:R-:W-:Y:S01]  /*11a0*/  ISETP.NE.AND P0, PT, R10.reuse, 0x1, PT ;  /* 0x000000010a00780c */ /* 0x040fe20003f05270 */
[----:B------:R-:W-:-:S05]  /*11b0*/  VIADD R3, R10, 0x2 ;  /* 0x000000020a037836 */ /* 0x000fca0000000000 */
[----:B------:R-:W-:Y:S01]  /*11c0*/  SEL R3, R3, 0x1, P0 ;  /* 0x0000000103037807 */ /* 0x000fe20000000000 */
[----:B---3--:R-:W-:-:S06]  /*11d0*/  ULEA UR4, UR32, UR4, 0x18 ;  /* 0x0000000420047291 */ /* 0x008fcc000f8ec0ff */
[----:B--2---:R-:W-:-:S04]  /*11e0*/  LEA R2, R10, UR4, 0x3 ;  /* 0x000000040a027c11 */ /* 0x004fc8000f8e18ff */
[----:B------:R-:W2:Y:S02]  /*11f0*/  SYNCS.PHASECHK.TRANS64.TRYWAIT P1, [R2+URZ+0x80], R6 ;  /* 0x00008006020075a7 */ /* 0x000ea400080211ff */
[----:B--2---:R-:W-:Y:S05]  /*1200*/  @!P1 BRA `(.L_x_23) ;  /* 0x0000003800609947 */ /* 0x004fea0003800000 */
.L_x_72:
[----:B------:R-:W-:Y:S02]  /*1210*/  ELECT P2, URZ, PT ;  /* 0x0000000000ff782f */ /* 0x000fe40003840000 */
[C---:B------:R-:W-:Y:S01]  /*1220*/  ISETP.NE.AND P0, PT, R3.reuse, 0x2, PT ;  /* 0x000000020300780c */ /* 0x040fe20003f05270 */
[----:B--2---:R-:W-:Y:S02]  /*1230*/  IMAD.MOV.U32 R7, RZ, RZ, RZ ;  /* 0x000000ffff077224 */ /* 0x004fe400078e00ff */
[----:B------:R-:W-:Y:S01]  /*1240*/  IMAD.MOV.U32 R11, RZ, RZ, 0x1 ;  /* 0x00000001ff0b7424 */ /* 0x000fe200078e00ff */
[----:B------:R-:W-:Y:S02]  /*1250*/  ISETP.EQ.XOR P1, PT, R10, 0x1, !P0 ;  /* 0x000000010a00780c */ /* 0x000fe40004722a70 */
[----:B------:R-:W-:Y:S02]  /*1260*/  SEL R3, R3, RZ, P0 ;  /* 0x000000ff03037207 */ /* 0x000fe40000000000 */
[----:B------:R-:W-:-:S02]  /*1270*/  SEL R9, RZ, 0x1, !P1 ;  /* 0x00000001ff097807 */ /* 0x000fc40004800000 */
[----:B------:R-:W-:Y:S02]  /*1280*/  LEA R3, R3, UR4, 0x3 ;  /* 0x0000000403037c11 */ /* 0x000fe4000f8e18ff */
[----:B------:R-:W-:Y:S01]  /*1290*/  @P2 LEA R10, R10, UR4, 0x4 ;  /* 0x000000040a0a2c11 */ /* 0x000fe2000f8e20ff */
[----:B------:R-:W-:Y:S01]  /*12a0*/  @P2 IMAD.MOV.U32 R6, RZ, RZ, -0x1 ;  /* 0xffffffffff062424 */ /* 0x000fe200078e00ff */
[----:B------:R-:W-:-:S04]  /*12b0*/  LOP3.LUT R9, R0, R9, RZ, 0x3c, !PT ;  /* 0x0000000900097212 */ /* 0x000fc800078e3cff */
[----:B------:R2:W-:Y:S01]  /*12c0*/  @P2 STS.128 [R10+0x31c10], R4 ;  /* 0x031c10040a002388 */ /* 0x0005e20000000c00 */
[----:B------:R-:W-:Y:S01]  /*12d0*/  IMAD.U32 R8, R9, -0x80000000, RZ ;  /* 0x8000000009087824 */ /* 0x000fe200078e00ff */
[----:B------:R3:W-:Y:S06]  /*12e0*/  MEMBAR.ALL.CTA ;  /* 0x0000000000007992 */ /* 0x0007ec0000008000 */
[----:B---3--:R-:W3:Y:S02]  /*12f0*/  FENCE.VIEW.ASYNC.S ;  /* 0x00000000000073c6 */ /* 0x008ee40000000000 */
[----:B---3--:R-:W-:Y:S06]  /*1300*/  BAR.SYNC.DEFER_BLOCKING 0x4, 0x20 ;  /* 0x0100800000007b1d */ /* 0x008fec0000010000 */
[----:B------:R2:W-:Y:S01]  /*1310*/  SYNCS.ARRIVE.TRANS64.ART0 RZ, [R2+URZ+0x70], R11 ;  /* 0x0000700b02ff79a7 */ /* 0x0005e200085000ff */
[----:B------:R-:W3:Y:S02]  /*1320*/  SYNCS.PHASECHK.TRANS64.TRYWAIT P0, [R3+URZ+0x80], R8 ;  /* 0x00008008030075a7 */ /* 0x000ee400080011ff */
[----:B--23--:R-:W-:Y:S05]  /*1330*/  @!P0 BRA `(.L_x_24) ;  /* 0x00000038002c8947 */ /* 0x00cfea0003800000 */
.L_x_16:
[----:B------:R-:W-:-:S13]  /*1340*/  ISETP.NE.AND P0, PT, R121, 0x5, PT ;  /* 0x000000057900780c */ /* 0x000fda0003f05270 */
[----:B------:R-:W-:Y:S05]  /*1350*/  @P0 BRA `(.L_x_25) ;  /* 0x0000000800040947 */ /* 0x000fea0003800000 */
[----:B------:R-:W-:Y:S02]  /*1360*/  UMOV UR4, 0x400 ;  /* 0x0000040000047882 */ /* 0x000fe40000000000 */
[----:B------:R-:W-:-:S09]  /*1370*/  ULEA UR32, UR32, UR4, 0x18 ;  /* 0x0000000420207291 */ /* 0x000fd2000f8ec0ff */
[----:B------:R-:W3:Y:S02]  /*1380*/  SYNCS.PHASECHK.TRANS64.TRYWAIT P0, [UR32+0x70], RZ ;  /* 0x000070ffff0075a7 */ /* 0x000ee40008001120 */
[----:B---3--:R-:W-:Y:S05]  /*1390*/  @!P0 BRA `(.L_x_26) ;  /* 0x00000038002c8947 */ /* 0x008fea0003800000 */
.L_x_75:
[----:B------:R-:W4:Y:S01]  /*13a0*/  LDS.128 R4, [UR32+0x31c10] ;  /* 0x031c1020ff047984 */ /* 0x000f220008000c00 */
[----:B---3--:R-:W-:Y:S01]  /*13b0*/  HFMA2 R0, -RZ, RZ, 0, 5.9604644775390625e-08 ;  /* 0x00000001ff007431 */ /* 0x008fe200000001ff */
[----:B------:R-:W-:Y:S01]  /*13c0*/  UMOV UR36, 0x1 ;  /* 0x0000000100247882 */ /* 0x000fe20000000000 */
[----:B------:R-:W-:Y:S01]  /*13d0*/  UMOV UR35, URZ ;  /* 0x000000ff00237c82 */ /* 0x000fe20008000000 */
[----:B------:R3:W-:Y:S06]  /*13e0*/  MEMBAR.ALL.CTA ;  /* 0x0000000000007992 */ /* 0x0007ec0000008000 */
[----:B---3--:R-:W3:Y:S02]  /*13f0*/  FENCE.VIEW.ASYNC.S ;  /* 0x00000000000073c6 */ /* 0x008ee40000000000 */
[----:B---3--:R3:W-:Y:S01]  /*1400*/  SYNCS.ARRIVE.TRANS64.ART0 RZ, [UR32+0x80], R0 ;  /* 0x00008000ffff79a7 */ /* 0x0087e20008500020 */
[----:B----4-:R-:W-:-:S13]  /*1410*/  ISETP.NE.AND P0, PT, R7, 0x1, PT ;  /* 0x000000010700780c */ /* 0x010fda0003f05270 */
[----:B---3--:R-:W-:Y:S05]  /*1420*/  @P0 BRA `(.L_x_27) ;  /* 0x0000000400700947 */ /* 0x008fea0003800000 */
[----:B------:R-:W3:Y:S01]  /*1430*/  LDCU.64 UR4, c[0x0][0x348] ;  /* 0x00006900ff0477ac */ /* 0x000ee20008000a00 */
[----:B------:R-:W-:Y:S01]  /*1440*/  R2UR UR20, R4 ;  /* 0x00000000041472ca */ /* 0x000fe200000e0000 */
[----:B------:R-:W-:Y:S01]  /*1450*/  IMAD.MOV.U32 R8, RZ, RZ, 0x1 ;  /* 0x00000001ff087424 */ /* 0x000fe200078e00ff */
[----:B------:R-:W-:Y:S01]  /*1460*/  R2UR UR12, R5 ;  /* 0x00000000050c72ca */ /* 0x000fe200000e0000 */
[----:B------:R-:W-:Y:S01]  /*1470*/  IMAD.MOV.U32 R2, RZ, RZ, RZ ;  /* 0x000000ffff027224 */ /* 0x000fe200078e00ff */
[----:B------:R-:W-:Y:S01]  /*1480*/  R2UR UR28, R6 ;  /* 0x00000000061c72ca */ /* 0x000fe200000e0000 */
[----:B------:R-:W-:Y:S01]  /*1490*/  UIADD3 UR34, UPT, UPT, UR15, UR15, URZ ;  /* 0x0000000f0f227290 */ /* 0x000fe2000fffe0ff */
[----:B------:R-:W-:Y:S01]  /*14a0*/  UMOV UR36, 0x1 ;  /* 0x0000000100247882 */ /* 0x000fe20000000000 */
[----:B------:R-:W-:Y:S01]  /*14b0*/  UMOV UR35, URZ ;  /* 0x000000ff00237c82 */ /* 0x000fe20008000000 */
[----:B------:R-:W-:Y:S01]  /*14c0*/  UMOV UR18, URZ ;  /* 0x000000ff00127c82 */ /* 0x000fe20008000000 */
[----:B------:R-:W-:Y:S01]  /*14d0*/  UMOV UR10, URZ ;  /* 0x000000ff000a7c82 */ /* 0x000fe20008000000 */
[----:B---3--:R-:W-:-:S02]  /*14e0*/  UIADD3 UR44, UP3, UPT, UR4, 0x40, URZ ;  /* 0x00000040042c7890 */ /* 0x008fc4000ff7e0ff */
[----:B------:R-:W-:Y:S02]  /*14f0*/  UIADD3 UR42, UP2, UPT, UR4, 0xc0, URZ ;  /* 0x000000c0042a7890 */ /* 0x000fe4000ff5e0ff */
[----:B------:R-:W-:Y:S02]  /*1500*/  UIADD3 UR40, UP1, UPT, UR4, 0x140, URZ ;  /* 0x0000014004287890 */ /* 0x000fe4000ff3e0ff */
[----:B------:R-:W-:Y:S02]  /*1510*/  UIADD3 UR38, UP0, UPT, UR4, 0x1c0, URZ ;  /* 0x000001c004267890 */ /* 0x000fe4000ff1e0ff */
[----:B------:R-:W-:Y:S02]  /*1520*/  UIADD3.X UR45, UPT, UPT, URZ, UR5, URZ, UP3, !UPT ;  /* 0x00000005ff2d7290 */ /* 0x000fe40009ffe4ff */
[----:B------:R-:W-:Y:S02]  /*1530*/  UIADD3.X UR43, UPT, UPT, URZ, UR5, URZ, UP2, !UPT ;  /* 0x00000005ff2b7290 */ /* 0x000fe400097fe4ff */
[----:B------:R-:W-:-:S02]  /*1540*/  UIADD3.X UR41, UPT, UPT, URZ, UR5, URZ, UP1, !UPT ;  /* 0x00000005ff297290 */ /* 0x000fc40008ffe4ff */
[----:B------:R-:W-:-:S12]  /*1550*/  UIADD3.X UR39, UPT, UPT, URZ, UR5, URZ, UP0, !UPT ;  /* 0x00000005ff277290 */ /* 0x000fd800087fe4ff */
.L_x_32:
[----:B------:R-:W-:Y:S01]  /*1560*/  USHF.L.U32 UR4, UR36, 0x1f, URZ ;  /* 0x0000001f24047899 */ /* 0x000fe200080006ff */
[----:B------:R-:W-:Y:S01]  /*1570*/  HFMA2 R4, -RZ, RZ, 0, -0.00048828125 ;  /* 0x00009000ff047431 */ /* 0x000fe200000001ff */
[----:B------:R-:W-:Y:S02]  /*1580*/  ULEA UR5, UR35, UR32, 0x3 ;  /* 0x0000002023057291 */ /* 0x000fe4000f8e18ff */
[----:B------:R-:W-:Y:S02]  /*1590*/  ULEA UR27, UR12, UR15, 0x1 ;  /* 0x0000000f0c1b7291 */ /* 0x000fe4000f8e08ff */
[----:B--2---:R-:W-:Y:S01]  /*15a0*/  MOV R3, UR4 ;  /* 0x0000000400037c02 */ /* 0x004fe20008000f00 */
[----:B------:R-:W-:Y:S02]  /*15b0*/  USHF.L.U32 UR7, UR20, 0x7, URZ ;  /* 0x0000000714077899 */ /* 0x000fe400080006ff */
[----:B------:R-:W-:Y:S02]  /*15c0*/  USHF.L.U32 UR27, UR27, 0x6, URZ ;  /* 0x000000061b1b7899 */ /* 0x000fe400080006ff */
[----:B------:R2:W3:Y:S01]  /*15d0*/  SYNCS.PHASECHK.TRANS64.TRYWAIT P2, [UR5+0x28], R3 ;  /* 0x00002803ff0075a7 */ /* 0x0004e20008041105 */
[----:B------:R-:W-:-:S09]  /*15e0*/  UMOV UR33, URZ ;  /* 0x000000ff00217c82 */ /* 0x000fd20008000000 */
.L_x_30:
[----:B----4-:R-:W-:Y:S02]  /*15f0*/  USHF.L.U32 UR4, UR35, 0xf, URZ ;  /* 0x0000000f23047899 */ /* 0x010fe400080006ff */
[----:B------:R-:W-:Y:S02]  /*1600*/  UIADD3 UR9, UPT, UPT, UR35, 0x1, URZ ;  /* 0x0000000123097890 */ /* 0x000fe4000fffe0ff */
[----:B------:R-:W-:Y:S02]  /*1610*/  USHF.L.U32 UR6, UR33, 0x8, URZ ;  /* 0x0000000821067899 */ /* 0x000fe400080006ff */
[----:B------:R-:W-:Y:S02]  /*1620*/  ULEA UR5, UR35, UR32, 0x3 ;  /* 0x0000002023057291 */ /* 0x000fe4000f8e18ff */
[----:B------:R-:W-:Y:S02]  /*1630*/  ULEA UR16, UR35, UR32, 0xb ;  /* 0x0000002023107291 */ /* 0x000fe4000f8e58ff */
[----:B------:R-:W-:-:S02]  /*1640*/  USHF.L.U32 UR19, UR33, 0x2, URZ ;  /* 0x0000000221137899 */ /* 0x000fc400080006ff */
[----:B------:R-:W-:Y:S02]  /*1650*/  ULEA.HI.SX32 UR4, UR4, UR32, 0x1f ;  /* 0x0000002004047291 */ /* 0x000fe4000f8ffaff */
[----:B------:R-:W-:Y:S02]  /*1660*/  UISETP.NE.AND UP1, UPT, UR9, 0x5, UPT ;  /* 0x000000050900788c */ /* 0x000fe4000bf25270 */
[----:B------:R-:W-:Y:S02]  /*1670*/  ULEA UR8, UR15, UR16, 0xa ;  /* 0x000000100f087291 */ /* 0x000fe4000f8e50ff */
[----:B------:R-:W-:Y:S02]  /*1680*/  UIADD3 UR16, UPT, UPT, UR16, 0x2cc00, URZ ;  /* 0x0002cc0010107890 */ /* 0x000fe4000fffe0ff */
[----:B------:R-:W-:Y:S02]  /*1690*/  UIADD3 UR11, UPT, UPT, UR34, UR19, URZ ;  /* 0x00000013220b7290 */ /* 0x000fe4000fffe0ff */
[----:B------:R-:W-:-:S02]  /*16a0*/  ULEA UR24, UR15, UR4, 0xd ;  /* 0x000000040f187291 */ /* 0x000fc4000f8e68ff */
[----:B------:R-:W-:Y:S02]  /*16b0*/  USEL UR35, UR9, URZ, UP1 ;  /* 0x000000ff09237287 */ /* 0x000fe40008800000 */
[----:B------:R-:W-:Y:S01]  /*16c0*/  UISETP.GT.U32.AND UP0, UPT, UR33, 0xe, UPT ;  /* 0x0000000e2100788c */ /* 0x000fe2000bf04070 */
[----:B------:R-:W-:Y:S01]  /*16d0*/  UMOV UR29, 0x30000 ;  /* 0x00030000001d7882 */ /* 0x000fe20000000000 */
[----:B------:R-:W-:Y:S01]  /*16e0*/  UMOV UR13, UR28 ;  /* 0x0000001c000d7c82 */ /* 0x000fe20008000000 */
[----:B------:R-:W-:Y:S01]  /*16f0*/  UMOV UR25, UR5 ;  /* 0x0000000500197c82 */ /* 0x000fe20008000000 */
[----:B------:R-:W-:Y:S01]  /*1700*/  UMOV UR26, UR6 ;  /* 0x00000006001a7c82 */ /* 0x000fe20008000000 */
[----:B------:R-:W-:Y:S01]  /*1710*/  UMOV UR17, UR5 ;  /* 0x0000000500117c82 */ /* 0x000fe20008000000 */
[----:B--23--:R-:W-:Y:S05]  /*1720*/  @P2 BRA `(.L_x_28) ;  /* 0x0000000000102947 */ /* 0x00cfea0003800000 */
[----:B------:R-:W-:-:S06]  /*1730*/  USHF.L.U32 UR9, UR36, 0x1f, URZ ;  /* 0x0000001f24097899 */ /* 0x000fcc00080006ff */
[----:B--2---:R-:W-:-:S04]  /*1740*/  MOV R3, UR9 ;  /* 0x0000000900037c02 */ /* 0x004fc80008000f00 */
[----:B------:R-:W2:Y:S02]  /*1750*/  SYNCS.PHASECHK.TRANS64.TRYWAIT P0, [UR5+0x28], R3 ;  /* 0x00002803ff0075a7 */ /* 0x000ea40008001105 */
[----:B--2---:R-:W-:Y:S05]  /*1760*/  @!P0 BRA `(.L_x_29) ;  /* 0x0000003400508947 */ /* 0x004fea0003800000 */
.L_x_28:
[----:B------:R-:W-:Y:S02]  /*1770*/  ELECT P1, URZ, PT ;  /* 0x0000000000ff782f */ /* 0x000fe40003820000 */
[----:B------:R-:W-:Y:S01]  /*1780*/  PLOP3.LUT P0, PT, PT, PT, UP0, 0x80, 0x8 ;  /* 0x000000000008781c */ /* 0x000fe20003f0f008 */
[----:B------:R-:W-:Y:S01]  /*1790*/  USEL UR9, URZ, 0x1, UP1 ;  /* 0x00000001ff097887 */ /* 0x000fe20008800000 */
[----:B------:R-:W-:Y:S01]  /*17a0*/  PLOP3.LUT P2, PT, PT, PT, PT, 0x80, 0x8 ;  /* 0x000000000008781c */ /* 0x000fe20003f4f070 */
[----:B------:R-:W-:Y:S02]  /*17b0*/  UIADD3 UR4, UPT, UPT, UR4, 0x4c00, URZ ;  /* 0x00004c0004047890 */ /* 0x000fe4000fffe0ff */
[----:B------:R-:W-:Y:S02]  /*17c0*/  ULOP3.LUT UR36, UR36, UR9, URZ, 0x3c, !UPT ;  /* 0x0000000924247292 */ /* 0x000fe4000f8e3cff */
[----:B------:R-:W-:Y:S02]  /*17d0*/  UIADD3 UR24, UPT, UPT, UR24, 0x18c00, URZ ;  /* 0x00018c0018187890 */ /* 0x000fe4000fffe0ff */
[----:B------:R-:W-:-:S02]  /*17e0*/  UIADD3 UR8, UPT, UPT, UR8, 0x2f400, URZ ;  /* 0x0002f40008087890 */ /* 0x000fc4000fffe0ff */
[----:B------:R-:W-:Y:S01]  /*17f0*/  @!UP0 USHF.L.U32 UR30, UR36, 0x1f, URZ ;  /* 0x0000001f241e8899 */ /* 0x000fe200080006ff */
[----:B------:R4:W-:Y:S01]  /*1800*/  @P1 SYNCS.ARRIVE.TRANS64 RZ, [UR5], R4 ;  /* 0x00000004ffff19a7 */ /* 0x0009e20008000005 */
[----:B------:R-:W-:Y:S01]  /*1810*/  @!UP0 ULEA UR31, UR35, UR32, 0x3 ;  /* 0x00000020231f8291 */ /* 0x000fe2000f8e18ff */
[----:B------:R4:W-:Y:S01]  /*1820*/  UTMALDG.2D [UR4], [UR44], desc[URZ] ;  /* 0x0000ff042c0075b4 */ /* 0x0009e20008009000 */
[----:B------:R-:W-:Y:S01]  /*1830*/  UMOV UR9, UR5 ;  /* 0x0000000500097c82 */ /* 0x000fe20008000000 */
[----:B------:R-:W-:Y:S01]  /*1840*/  UIADD3 UR33, UPT, UPT, UR33, 0x1, URZ ;  /* 0x0000000121217890 */ /* 0x000fe2000fffe0ff */
[----:B--2---:R-:W-:-:S03]  /*1850*/  IMAD.U32 R3, RZ, RZ, UR30 ;  /* 0x0000001eff037e24 */ /* 0x004fc6000f8e00ff */
[----:B------:R-:W-:Y:S01]  /*1860*/  UISETP.NE.AND UP0, UPT, UR33, 0x10, UPT ;  /* 0x000000102100788c */ /* 0x000fe2000bf05270 */
[----:B------:R4:W-:Y:S01]  /*1870*/  UTMALDG.3D.MULTICAST [UR24], [UR42], UR29, desc[URZ] ;  /* 0x0000ff182a0073b4 */ /* 0x0009e2000801181d */
[----:B------:R4:W-:Y:S01]  /*1880*/  UTMALDG.3D [UR16], [UR40], desc[URZ] ;  /* 0x0000ff10280075b4 */ /* 0x0009e20008011000 */
[----:B------:R4:W-:Y:S01]  /*1890*/  UTMALDG.4D.MULTICAST [UR8], [UR38], UR29, desc[URZ] ;  /* 0x0000ff08260073b4 */ /* 0x0009e2000801981d */
[----:B------:R4:W2:Y:S05]  /*18a0*/  @!P0 SYNCS.PHASECHK.TRANS64.TRYWAIT P2, [UR31+0x28], R3 ;  /* 0x00002803ff0085a7 */ /* 0x0008aa000804111f */
[----:B------:R-:W-:Y:S05]  /*18b0*/  BRA.U UP0, `(.L_x_30) ;  /* 0xfffffffd004c7547 */ /* 0x000fea000b83ffff */
[----:B----4-:R-:W-:Y:S02]  /*18c0*/  LEA R3, R8, UR32, 0x3 ;  /* 0x0000002008037c11 */ /* 0x010fe4000f8e18ff */
[----:B------:R-:W-:-:S04]  /*18d0*/  SHF.L.U32 R4, R2, 0x1f, RZ ;  /* 0x0000001f02047819 */ /* 0x000fc800000006ff */
[----:B------:R-:W3:Y:S02]  /*18e0*/  SYNCS.PHASECHK.TRANS64.TRYWAIT P0, [R3+URZ+0x70], R4 ;  /* 0x00007004030075a7 */ /* 0x000ee400080011ff */
[----:B---3--:R-:W-:Y:S05]  /*18f0*/  @!P0 BRA `(.L_x_31) ;  /* 0x00000034000c8947 */ /* 0x008fea0003800000 */
.L_x_78:
[C---:B------:R-:W-:Y:S01]  /*1900*/  LEA R4, R8.reuse, UR32, 0x4 ;  /* 0x0000002008047c11 */ /* 0x040fe2000f8e20ff */
[----:B------:R-:W-:-:S05]  /*1910*/  VIADD R8, R8, 0x1 ;  /* 0x0000000108087836 */ /* 0x000fca0000000000 */
[----:B---3--:R-:W3:Y:S01]  /*1920*/  LDS.128 R4, [R4+0x31c10] ;  /* 0x031c100004047984 */ /* 0x008ee20000000c00 */
[C---:B------:R-:W-:Y:S01]  /*1930*/  ISETP.NE.AND P1, PT, R8.reuse, 0x2, PT ;  /* 0x000000020800780c */ /* 0x040fe20003f25270 */
[----:B------:R4:W-:Y:S06]  /*1940*/  MEMBAR.ALL.CTA ;  /* 0x0000000000007992 */ /* 0x0009ec0000008000 */
[----:B----4-:R-:W4:Y:S01]  /*1950*/  FENCE.VIEW.ASYNC.S ;  /* 0x00000000000073c6 */ /* 0x010f220000000000 */
[----:B------:R-:W-:Y:S01]  /*1960*/  SEL R8, R8, RZ, P1 ;  /* 0x000000ff08087207 */ /* 0x000fe20000800000 */
[----:B----4-:R4:W-:Y:S01]  /*1970*/  SYNCS.ARRIVE.TRANS64.ART0 RZ, [R3+URZ+0x80], R0 ;  /* 0x0000800003ff79a7 */ /* 0x0109e200085000ff */
[----:B---3--:R-:W-:-:S02]  /*1980*/  ISETP.NE.AND P0, PT, R7, 0x1, PT ;  /* 0x000000010700780c */ /* 0x008fc40003f05270 */
[----:B------:R-:W-:Y:S02]  /*1990*/  R2UR UR20, R4 ;  /* 0x00000000041472ca */ /* 0x000fe400000e0000 */
[----:B------:R-:W-:Y:S02]  /*19a0*/  R2UR UR12, R5 ;  /* 0x00000000050c72ca */ /* 0x000fe400000e0000 */
[----:B------:R-:W-:Y:S02]  /*19b0*/  R2UR UR28, R6 ;  /* 0x00000000061c72ca */ /* 0x000fe400000e0000 */
[----:B----4-:R-:W-:-:S04]  /*19c0*/  SEL R3, RZ, 0x1, P1 ;  /* 0x00000001ff037807 */ /* 0x010fc80000800000 */
[----:B------:R-:W-:Y:S01]  /*19d0*/  LOP3.LUT R2, R2, R3, RZ, 0x3c, !PT ;  /* 0x0000000302027212 */ /* 0x000fe200078e3cff */
[----:B------:R-:W-:Y:S08]  /*19e0*/  @!P0 BRA `(.L_x_32) ;  /* 0xfffffff800dc8947 */ /* 0x000ff0000383ffff */
.L_x_27:
[----:B------:R-:W-:Y:S02]  /*19f0*/  UISETP.NE.AND UP0, UPT, UR35, 0x4, UPT ;  /* 0x000000042300788c */ /* 0x000fe4000bf05270 */
[----:B------:R-:W-:-:S04]  /*1a00*/  UIADD3 UR4, UPT, UPT, UR35, 0x2, URZ ;  /* 0x0000000223047890 */ /* 0x000fc8000fffe0ff */
[----:B------:R-:W-:-:S04]  /*1a10*/  USEL UR4, UR4, 0x1, UP0 ;  /* 0x0000000104047887 */ /* 0x000fc80008000000 */
[----:B------:R-:W-:Y:S02]  /*1a20*/  UISETP.NE.AND UP1, UPT, UR4, 0x5, UPT ;  /* 0x000000050400788c */ /* 0x000fe4000bf25270 */
[----:B------:R-:W-:-:S04]  /*1a30*/  UIADD3 UR4, UPT, UPT, UR4, 0x1, URZ ;  /* 0x0000000104047890 */ /* 0x000fc8000fffe0ff */
[----:B------:R-:W-:Y:S02]  /*1a40*/  USEL UR4, UR4, 0x1, UP1 ;  /* 0x0000000104047887 */ /* 0x000fe40008800000 */
[----:B------:R-:W-:Y:S02]  /*1a50*/  UISETP.EQ.XOR UP1, UPT, UR35, 0x4, !UP1 ;  /* 0x000000042300788c */ /* 0x000fe4000cf22a70 */
[----:B------:R-:W-:Y:S02]  /*1a60*/  UISETP.NE.AND UP0, UPT, UR4, 0x5, UPT ;  /* 0x000000050400788c */ /* 0x000fe4000bf05270 */
[----:B------:R-:W-:Y:S02]  /*1a70*/  UIADD3 UR5, UPT, UPT, UR4, 0x1, URZ ;  /* 0x0000000104057890 */ /* 0x000fe4000fffe0ff */
[----:B------:R-:W-:Y:S02]  /*1a80*/  UISETP.EQ.XOR UP1, UPT, UR4, 0x5, UP1 ;  /* 0x000000050400788c */ /* 0x000fe40008f22a70 */
[----:B------:R-:W-:-:S04]  /*1a90*/  USEL UR5, UR5, 0x1, UP0 ;  /* 0x0000000105057887 */ /* 0x000fc80008000000 */
[----:B------:R-:W-:Y:S02]  /*1aa0*/  UISETP.EQ.XOR UP1, UPT, UR5, 0x5, UP1 ;  /* 0x000000050500788c */ /* 0x000fe40008f22a70 */
[----:B------:R-:W-:Y:S02]  /*1ab0*/  UISETP.NE.AND UP0, UPT, UR5, 0x5, UPT ;  /* 0x000000050500788c */ /* 0x000fe4000bf05270 */
[----:B------:R-:W-:Y:S02]  /*1ac0*/  USEL UR4, URZ, 0x1, !UP1 ;  /* 0x00000001ff047887 */ /* 0x000fe4000c800000 */
[----:B------:R-:W-:Y:S02]  /*1ad0*/  USEL UR5, UR5, URZ, UP0 ;  /* 0x000000ff05057287 */ /* 0x000fe40008000000 */
[----:B------:R-:W-:Y:S02]  /*1ae0*/  ULOP3.LUT UR4, UR36, UR4, URZ, 0x3c, !UPT ;  /* 0x0000000424047292 */ /* 0x000fe4000f8e3cff */
[----:B------:R-:W-:-:S02]  /*1af0*/  ULEA UR5, UR5, UR32, 0x3 ;  /* 0x0000002005057291 */ /* 0x000fc4000f8e18ff */
[----:B------:R-:W-:-:S06]  /*1b00*/  USHF.L.U32 UR4, UR4, 0x1f, URZ ;  /* 0x0000001f04047899 */ /* 0x000fcc00080006ff */
[----:B------:R-:W-:-:S04]  /*1b10*/  MOV R0, UR4 ;  /* 0x0000000400007c02 */ /* 0x000fc80008000f00 */
[----:B------:R-:W3:Y:S02]  /*1b20*/  SYNCS.PHASECHK.TRANS64.TRYWAIT P0, [UR5+0x28], R0 ;  /* 0x00002800ff0075a7 */ /* 0x000ee40008001105 */
[----:B---3--:R-:W-:Y:S05]  /*1b30*/  @!P0 BRA `(.L_x_33) ;  /* 0x0000003000948947 */ /* 0x008fea0003800000 */
.L_x_80:
[----:B------:R-:W-:-:S13]  /*1b40*/  ELECT P0, URZ, PT ;  /* 0x0000000000ff782f */ /* 0x000fda0003800000 */
[----:B--2---:R-:W-:-:S04]  /*1b50*/  @P0 MOV R0, 0x9000 ;  /* 0x0000900000000802 */ /* 0x004fc80000000f00 */
[----:B------:R3:W-:Y:S03]  /*1b60*/  @P0 SYNCS.ARRIVE.TRANS64 RZ, [UR5], R0 ;  /* 0x00000000ffff09a7 */ /* 0x0007e60008000005 */
.L_x_25:
[----:B------:R-:W-:-:S13]  /*1b70*/  ISETP.NE.AND P0, PT, R121, 0x4, PT ;  /* 0x000000047900780c */ /* 0x000fda0003f05270 */
[----:B------:R-:W-:Y:S05]  /*1b80*/  @P0 BRA `(.L_x_34) ;  /* 0x0000000c00280947 */ /* 0x000fea0003800000 */
[----:B------:R-:W4:Y:S08]  /*1b90*/  S2UR UR12, SR_CgaCtaId ;  /* 0x00000000000c79c3 */ /* 0x000f300000008800 */
[----:B------:R-:W-:Y:S06]  /*1ba0*/  BAR.SYNC.DEFER_BLOCKING 0x3, 0xa0 ;  /* 0x00c2800000007b1d */ /* 0x000fec0000010000 */
[----:B------:R-:W-:-:S02]  /*1bb0*/  UMOV UR4, 0x400 ;  /* 0x0000040000047882 */ /* 0x000fc40000000000 */
[----:B----4-:R-:W-:-:S09]  /*1bc0*/  ULEA UR12, UR12, UR4, 0x18 ;  /* 0x000000040c0c7291 */ /* 0x010fd2000f8ec0ff */
[----:B------:R-:W4:Y:S01]  /*1bd0*/  LDS R2, [UR12+0x98] ;  /* 0x0000980cff027984 */ /* 0x000f220008000800 */
[----:B------:R-:W5:Y:S02]  /*1be0*/  SYNCS.PHASECHK.TRANS64.TRYWAIT P0, [UR12+0x70], RZ ;  /* 0x000070ffff0075a7 */ /* 0x000f64000800110c */
[----:B----45:R-:W-:Y:S05]  /*1bf0*/  @!P0 BRA `(.L_x_35) ;  /* 0x0000003000848947 */ /* 0x030fea0003800000 */
.L_x_82:
[----:B--2---:R-:W2:Y:S01]  /*1c00*/  LDS R3, [UR12+0x31c1c] ;  /* 0x031c1c0cff037984 */ /* 0x004ea20008000800 */
[----:B---3--:R-:W-:Y:S01]  /*1c10*/  IMAD.MOV.U32 R0, RZ, RZ, 0x1 ;  /* 0x00000001ff007424 */ /* 0x008fe200078e00ff */
[----:B------:R-:W-:Y:S01]  /*1c20*/  R2UR UR36, R2 ;  /* 0x00000000022472ca */ /* 0x000fe200000e0000 */
[----:B------:R-:W-:Y:S01]  /*1c30*/  HFMA2 R2, -RZ, RZ, 0, 5.9604644775390625e-08 ;  /* 0x00000001ff027431 */ /* 0x000fe200000001ff */
[----:B------:R3:W-:Y:S06]  /*1c40*/  MEMBAR.ALL.CTA ;  /* 0x0000000000007992 */ /* 0x0007ec0000008000 */
[----:B---3--:R-:W3:Y:S01]  /*1c50*/  FENCE.VIEW.ASYNC.S ;  /* 0x00000000000073c6 */ /* 0x008ee20000000000 */
[----:B------:R-:W-:Y:S01]  /*1c60*/  IMAD.MOV.U32 R7, RZ, RZ, 0x1 ;  /* 0x00000001ff077424 */ /* 0x000fe200078e00ff */
[----:B---3--:R3:W-:Y:S01]  /*1c70*/  SYNCS.ARRIVE.TRANS64.ART0 RZ, [UR12+0x80], R0 ;  /* 0x00008000ffff79a7 */ /* 0x0087e2000850000c */
[----:B--2---:R-:W-:-:S13]  /*1c80*/  ISETP.NE.AND P0, PT, R3, 0x1, PT ;  /* 0x000000010300780c */ /* 0x004fda0003f05270 */
[----:B---3--:R-:W-:Y:S05]  /*1c90*/  @P0 BRA `(.L_x_36) ;  /* 0x0000000800bc0947 */ /* 0x008fea0003800000 */
[----:B------:R-:W-:Y:S01]  /*1ca0*/  UIADD3 UR10, UPT, UPT, UR36, 0x100, URZ ;  /* 0x00000100240a7890 */ /* 0x000fe2000fffe0ff */
[----:B------:R-:W-:Y:S01]  /*1cb0*/  MOV R6, 0x1 ;  /* 0x0000000100067802 */ /* 0x000fe20000000f00 */
[----:B------:R-:W-:Y:S01]  /*1cc0*/  UIADD3 UR8, UPT, UPT, UR36, 0x104, URZ ;  /* 0x0000010424087890 */ /* 0x000fe2000fffe0ff */
[----:B------:R-:W-:Y:S01]  /*1cd0*/  MOV R5, RZ ;  /* 0x000000ff00057202 */ /* 0x000fe20000000f00 */
[----:B------:R-:W-:Y:S01]  /*1ce0*/  UIADD3 UR6, UPT, UPT, UR36, 0x108, URZ ;  /* 0x0000010824067890 */ /* 0x000fe2000fffe0ff */
[----:B------:R-:W-:Y:S01]  /*1cf0*/  MOV R7, 0x1 ;  /* 0x0000000100077802 */ /* 0x000fe20000000f00 */
[----:B------:R-:W-:Y:S02]  /*1d00*/  UIADD3 UR4, UPT, UPT, UR36, 0x10c, URZ ;  /* 0x0000010c24047890 */ /* 0x000fe4000fffe0ff */
[----:B------:R-:W-:Y:S01]  /*1d10*/  UIADD3 UR13, UPT, UPT, UR12, 0x4c00, URZ ;  /* 0x00004c000c0d7890 */ /* 0x000fe2000fffe0ff */
[----:B------:R-:W-:Y:S01]  /*1d20*/  UMOV UR31, 0x8a02480 ;  /* 0x08a02480001f7882 */ /* 0x000fe20000000000 */
[----:B------:R-:W-:-:S02]  /*1d30*/  UIADD3 UR11, UPT, UPT, UR36, 0x110, URZ ;  /* 0x00000110240b7890 */ /* 0x000fc4000fffe0ff */
[----:B------:R-:W-:Y:S02]  /*1d40*/  UIADD3 UR9, UPT, UPT, UR36, 0x114, URZ ;  /* 0x0000011424097890 */ /* 0x000fe4000fffe0ff */
[----:B------:R-:W-:Y:S02]  /*1d50*/  UIADD3 UR7, UPT, UPT, UR36, 0x118, URZ ;  /* 0x0000011824077890 */ /* 0x000fe4000fffe0ff */
[----:B------:R-:W-:Y:S02]  /*1d60*/  UIADD3 UR5, UPT, UPT, UR36, 0x11c, URZ ;  /* 0x0000011c24057890 */ /* 0x000fe4000fffe0ff */
[----:B------:R-:W-:Y:S02]  /*1d70*/  USHF.R.U32.HI UR30, URZ, 0x1, UR10 ;  /* 0x00000001ff1e7899 */ /* 0x000fe4000801160a */
[----:B------:R-:W-:Y:S02]  /*1d80*/  USHF.R.U32.HI UR27, URZ, 0x1, UR8 ;  /* 0x00000001ff1b7899 */ /* 0x000fe40008011608 */
[----:B------:R-:W-:-:S02]  /*1d90*/  USHF.R.U32.HI UR18, URZ, 0x1, UR6 ;  /* 0x00000001ff127899 */ /* 0x000fc40008011606 */
[----:B------:R-:W-:Y:S02]  /*1da0*/  USHF.R.U32.HI UR16, URZ, 0x1, UR4 ;  /* 0x00000001ff107899 */ /* 0x000fe40008011604 */
[----:B------:R-:W-:Y:S02]  /*1db0*/  UIADD3 UR19, UPT, UPT, UR12, 0x2f400, URZ ;  /* 0x0002f4000c137890 */ /* 0x000fe4000fffe0ff */
[----:B------:R-:W-:Y:S02]  /*1dc0*/  UIADD3 UR20, UPT, UPT, UR12, 0x2cc00, URZ ;  /* 0x0002cc000c147890 */ /* 0x000fe4000fffe0ff */
[----:B------:R-:W-:Y:S02]  /*1dd0*/  UIADD3 UR24, UPT, UPT, UR12, 0x18c00, URZ ;  /* 0x00018c000c187890 */ /* 0x000fe4000fffe0ff */
[----:B------:R-:W-:Y:S02]  /*1de0*/  ULOP3.LUT UR28, UR21, 0x3, URZ, 0xfc, !UPT ;  /* 0x00000003151c7892 */ /* 0x000fe4000f8efcff */
[----:B------:R-:W-:-:S02]  /*1df0*/  USEL UR38, URZ, 0x4000, UP6 ;  /* 0x00004000ff267887 */ /* 0x000fc4000b000000 */
[----:B------:R-:W-:Y:S02]  /*1e00*/  ULOP3.LUT UR26, UR21, 0xffff, URZ, 0xc0, !UPT ;  /* 0x0000ffff151a7892 */ /* 0x000fe4000f8ec0ff */
[----:B------:R-:W-:Y:S02]  /*1e10*/  USEL UR31, UR31, 0x8a00480, !UP5 ;  /* 0x08a004801f1f7887 */ /* 0x000fe4000e800000 */
[----:B------:R-:W-:Y:S02]  /*1e20*/  USHF.R.U32.HI UR21, URZ, 0x4, UR13 ;  /* 0x00000004ff157899 */ /* 0x000fe4000801160d */
[----:B------:R-:W-:Y:S02]  /*1e30*/  USHF.R.U32.HI UR29, URZ, 0x1a, UR11 ;  /* 0x0000001aff1d7899 */ /* 0x000fe4000801160b */
[----:B------:R-:W-:Y:S02]  /*1e40*/  USHF.R.U32.HI UR25, URZ, 0x1a, UR9 ;  /* 0x0000001aff197899 */ /* 0x000fe40008011609 */
[----:B------:R-:W-:-:S02]  /*1e50*/  USHF.R.U32.HI UR17, URZ, 0x1a, UR7 ;  /* 0x0000001aff117899 */ /* 0x000fc40008011607 */
[----:B------:R-:W-:Y:S02]  /*1e60*/  USHF.R.U32.HI UR13, URZ, 0x1a, UR5 ;  /* 0x0000001aff0d7899 */ /* 0x000fe40008011605 */
[----:B------:R-:W-:Y:S02]  /*1e70*/  ULOP3.LUT UR30, UR30, 0x60000000, URZ, 0xc0, !UPT ;  /* 0x600000001e1e7892 */ /* 0x000fe4000f8ec0ff */
[----:B------:R-:W-:Y:S02]  /*1e80*/  ULOP3.LUT UR27, UR27, 0x60000000, URZ, 0xc0, !UPT ;  /* 0x600000001b1b7892 */ /* 0x000fe4000f8ec0ff */
[----:B------:R-:W-:Y:S02]  /*1e90*/  ULOP3.LUT UR18, UR18, 0x60000000, URZ, 0xc0, !UPT ;  /* 0x6000000012127892 */ /* 0x000fe4000f8ec0ff */
[----:B------:R-:W-:Y:S02]  /*1ea0*/  ULOP3.LUT UR16, UR16, 0x60000000, URZ, 0xc0, !UPT ;  /* 0x6000000010107892 */ /* 0x000fe4000f8ec0ff */
[----:B------:R-:W-:-:S02]  /*1eb0*/  USHF.R.U32.HI UR19, URZ, 0x4, UR19 ;  /* 0x00000004ff137899 */ /* 0x000fc40008011613 */
[----:B------:R-:W-:Y:S02]  /*1ec0*/  USHF.R.U32.HI UR20, URZ, 0x4, UR20 ;  /* 0x00000004ff147899 */ /* 0x000fe40008011614 */
[----:B------:R-:W-:Y:S02]  /*1ed0*/  USHF.R.U32.HI UR24, URZ, 0x4, UR24 ;  /* 0x00000004ff187899 */ /* 0x000fe40008011618 */
[----:B------:R-:W-:Y:S02]  /*1ee0*/  UIADD3 UR38, UPT, UPT, UR38, UR31, URZ ;  /* 0x0000001f26267290 */ /* 0x000fe4000fffe0ff */
[----:B------:R-:W-:Y:S02]  /*1ef0*/  ULOP3.LUT UR29, UR30, 0x30, UR29, 0xf8, !UPT ;  /* 0x000000301e1d7892 */ /* 0x000fe4000f8ef81d */
[----:B------:R-:W-:Y:S02]  /*1f00*/  ULOP3.LUT UR25, UR27, 0x30, UR25, 0xf8, !UPT ;  /* 0x000000301b197892 */ /* 0x000fe4000f8ef819 */
[----:B------:R-:W-:-:S02]  /*1f10*/  ULOP3.LUT UR17, UR18, 0x30, UR17, 0xf8, !UPT ;  /* 0x0000003012117892 */ /* 0x000fc4000f8ef811 */
[----:B------:R-:W-:Y:S02]  /*1f20*/  ULOP3.LUT UR13, UR16, 0x30, UR13, 0xf8, !UPT ;  /* 0x00000030100d7892 */ /* 0x000fe4000f8ef80d */
[----:B------:R-:W-:Y:S02]  /*1f30*/  ULOP3.LUT UR19, UR19, 0x3fc0, URZ, 0xc0, !UPT ;  /* 0x00003fc013137892 */ /* 0x000fe4000f8ec0ff */
[----:B------:R-:W-:Y:S02]  /*1f40*/  ULOP3.LUT UR20, UR20, 0x3fc0, URZ, 0xc0, !UPT ;  /* 0x00003fc014147892 */ /* 0x000fe4000f8ec0ff */
[----:B------:R-:W-:Y:S02]  /*1f50*/  ULOP3.LUT UR21, UR21, 0x3fc0, URZ, 0xc0, !UPT ;  /* 0x00003fc015157892 */ /* 0x000fe4000f8ec0ff */
[----:B------:R-:W-:Y:S02]  /*1f60*/  ULOP3.LUT UR24, UR24, 0x3fc0, URZ, 0xc0, !UPT ;  /* 0x00003fc018187892 */ /* 0x000fe4000f8ec0ff */
[----:B------:R-:W-:-:S02]  /*1f70*/  ULOP3.LUT UR51, UR29, UR38, URZ, 0xfc, !UPT ;  /* 0x000000261d337292 */ /* 0x000fc4000f8efcff */
[----:B------:R-:W-:Y:S02]  /*1f80*/  ULOP3.LUT UR45, UR25, UR38, URZ, 0xfc, !UPT ;  /* 0x00000026192d7292 */ /* 0x000fe4000f8efcff */
[----:B------:R-:W-:Y:S02]  /*1f90*/  ULOP3.LUT UR41, UR17, UR38, URZ, 0xfc, !UPT ;  /* 0x0000002611297292 */ /* 0x000fe4000f8efcff */
[----:B------:R-:W-:Y:S02]  /*1fa0*/  ULOP3.LUT UR39, UR13, UR38, URZ, 0xfc, !UPT ;  /* 0x000000260d277292 */ /* 0x000fe4000f8efcff */
[----:B------:R-:W-:Y:S02]  /*1fb0*/  ULOP3.LUT UR28, UR28, 0xffff, URZ, 0xc0, !UPT ;  /* 0x0000ffff1c1c7892 */ /* 0x000fe4000f8ec0ff */
[----:B------:R-:W-:Y:S02]  /*1fc0*/  ULOP3.LUT UR19, UR19, 0x10000, URZ, 0xfc, !UPT ;  /* 0x0001000013137892 */ /* 0x000fe4000f8efcff */
[----:B------:R-:W-:-:S02]  /*1fd0*/  ULOP3.LUT UR20, UR20, 0x10000, URZ, 0xfc, !UPT ;  /* 0x0001000014147892 */ /* 0x000fc4000f8efcff */
[----:B------:R-:W-:Y:S02]  /*1fe0*/  ULOP3.LUT UR21, UR21, 0x10000, URZ, 0xfc, !UPT ;  /* 0x0001000015157892 */ /* 0x000fe4000f8efcff */
[----:B------:R-:W-:Y:S01]  /*1ff0*/  ULOP3.LUT UR24, UR24, 0x10000, URZ, 0xfc, !UPT ;  /* 0x0001000018187892 */ /* 0x000fe2000f8efcff */
[----:B------:R-:W-:Y:S01]  /*2000*/  UMOV UR35, URZ ;  /* 0x000000ff00237c82 */ /* 0x000fe20008000000 */
[----:B------:R-:W-:Y:S01]  /*2010*/  UMOV UR34, URZ ;  /* 0x000000ff00227c82 */ /* 0x000fe20008000000 */
[----:B------:R-:W-:Y:S01]  /*2020*/  UMOV UR33, URZ ;  /* 0x000000ff00217c82 */ /* 0x000fe20008000000 */
[----:B------:R-:W-:Y:S01]  /*2030*/  UMOV UR50, URZ ;  /* 0x000000ff00327c82 */ /* 0x000fe20008000000 */
[----:B------:R-:W-:Y:S01]  /*2040*/  UMOV UR44, URZ ;  /* 0x000000ff002c7c82 */ /* 0x000fe20008000000 */
[----:B------:R-:W-:Y:S01]  /*2050*/  UMOV UR40, URZ ;  /* 0x000000ff00287c82 */ /* 0x000fe20008000000 */
[----:B------:R-:W-:-:S05]  /*2060*/  UMOV UR38, URZ ;  /* 0x000000ff00267c82 */ /* 0x000fca0008000000 */
.L_x_43:
[----:B------:R-:W-:Y:S01]  /*2070*/  USHF.L.U32 UR13, UR34, 0x1f, URZ ;  /* 0x0000001f220d7899 */ /* 0x000fe200080006ff */
[----:B--2---:R-:W-:Y:S01]  /*2080*/  SHF.L.U32 R3, R7, 0x1f, RZ ;  /* 0x0000001f07037819 */ /* 0x004fe200000006ff */
[----:B------:R-:W-:Y:S02]  /*2090*/  ULEA UR16, UR33, UR12, 0x3 ;  /* 0x0000000c21107291 */ /* 0x000fe4000f8e18ff */
[----:B------:R-:W-:Y:S02]  /*20a0*/  ULEA UR18, UR35, UR12, 0x3 ;  /* 0x0000000c23127291 */ /* 0x000fe4000f8e18ff */
[----:B------:R-:W-:Y:S01]  /*20b0*/  MOV R2, UR13 ;  /* 0x0000000d00027c02 */ /* 0x000fe20008000f00 */
[----:B------:R-:W-:Y:S02]  /*20c0*/  ULEA UR17, UR35, UR36, 0x7 ;  /* 0x0000002423117291 */ /* 0x000fe4000f8e38ff */
[----:B------:R-:W-:Y:S02]  /*20d0*/  UPLOP3.LUT UP2, UPT, UPT, UPT, UPT, 0x40, 0x4 ;  /* 0x000000000004789c */ /* 0x000fe40003f4e870 */
[----:B------:R2:W3:Y:S02]  /*20e0*/  SYNCS.PHASECHK.TRANS64.TRYWAIT P1, [UR16], R2 ;  /* 0x00000002ff0075a7 */ /* 0x0004e40008021110 */
[----:B------:R-:W4:Y:S02]  /*20f0*/  SYNCS.PHASECHK.TRANS64.TRYWAIT P0, [UR18+0x60], R3 ;  /* 0x00006003ff0075a7 */ /* 0x000f240008001112 */
[----:B--234-:R-:W-:Y:S05]  /*2100*/  @P0 BRA `(.L_x_37) ;  /* 0x0000000000080947 */ /* 0x01cfea0003800000 */
[----:B------:R-:W2:Y:S02]  /*2110*/  SYNCS.PHASECHK.TRANS64.TRYWAIT P0, [UR18+0x60], R3 ;  /* 0x00006003ff0075a7 */ /* 0x000ea40008001112 */
[----:B--2---:R-:W-:Y:S05]  /*2120*/  @!P0 BRA `(.L_x_38) ;  /* 0x0000002c00508947 */ /* 0x004fea0003800000 */
.L_x_37:
[----:B------:R-:W-:-:S05]  /*2130*/  UMOV UR31, URZ ;  /* 0x000000ff001f7c82 */ /* 0x000fca0008000000 */
.L_x_41:
[----:B------:R-:W-:Y:S02]  /*2140*/  USHF.L.U32 UR32, UR33, 0xa, URZ ;  /* 0x0000000a21207899 */ /* 0x000fe400080006ff */
[----:B------:R-:W-:Y:S02]  /*2150*/  UIADD3 UR25, UPT, UPT, UR33, 0x1, URZ ;  /* 0x0000000121197890 */ /* 0x000fe4000fffe0ff */
[----:B------:R-:W-:Y:S02]  /*2160*/  UISETP.GT.U32.AND UP0, UPT, UR31, 0xe, UPT ;  /* 0x0000000e1f00788c */ /* 0x000fe4000bf04070 */
[----:B------:R-:W-:Y:S02]  /*2170*/  UIADD3 UR16, UPT, UPT, UR32, 0x6, URZ ;  /* 0x0000000620107890 */ /* 0x000fe4000fffe0ff */
[----:B---3--:R-:W-:Y:S02]  /*2180*/  ULEA UR70, UR33, UR20, 0x7 ;  /* 0x0000001421467291 */ /* 0x008fe4000f8e38ff */
[----:B------:R-:W-:Y:S01]  /*2190*/  ULEA UR62, UR33, UR19, 0x7 ;  /* 0x00000013213e7291 */ /* 0x000fe2000f8e38ff */
[----:B------:R-:W-:Y:S01]  /*21a0*/  PLOP3.LUT P0, PT, PT, PT, UP0, 0x80, 0x8 ;  /* 0x000000000008781c */ /* 0x000fe20003f0f008 */
[----:B------:R-:W-:Y:S02]  /*21b0*/  ULEA UR13, UR33, UR12, 0x3 ;  /* 0x0000000c210d7291 */ /* 0x000fe4000f8e18ff */
[----:B------:R-:W-:Y:S02]  /*21c0*/  UISETP.NE.AND UP1, UPT, UR25, 0x5, UPT ;  /* 0x000000051900788c */ /* 0x000fe4000bf25270 */
[----:B------:R-:W-:Y:S02]  /*21d0*/  UIADD3 UR54, UPT, UPT, UR32, UR24, URZ ;  /* 0x0000001820367290 */ /* 0x000fe4000fffe0ff */
[----:B------:R-:W-:Y:S02]  /*21e0*/  UIADD3 UR52, UPT, UPT, UR32, UR21, URZ ;  /* 0x0000001520347290 */ /* 0x000fe4000fffe0ff */
[----:B------:R-:W-:Y:S02]  /*21f0*/  UIADD3 UR48, UPT, UPT, UR24, 0x2, UR32 ;  /* 0x0000000218307890 */ /* 0x000fe4000fffe020 */
[----:B------:R-:W-:Y:S02]  /*2200*/  UIADD3 UR46, UPT, UPT, UR21, 0x2, UR32 ;  /* 0x00000002152e7890 */ /* 0x000fe4000fffe020 */
[----:B------:R-:W-:Y:S02]  /*2210*/  UIADD3 UR42, UPT, UPT, UR24, 0x4, UR32 ;  /* 0x00000004182a7890 */ /* 0x000fe4000fffe020 */
[----:B------:R-:W-:Y:S02]  /*2220*/  UIADD3 UR30, UPT, UPT, UR16, UR24, URZ ;  /* 0x00000018101e7290 */ /* 0x000fe4000fffe0ff */
[----:B------:R-:W-:Y:S02]  /*2230*/  UIADD3 UR68, UPT, UPT, UR70, 0x20, URZ ;  /* 0x0000002046447890 */ /* 0x000fe4000fffe0ff */
[----:B------:R-:W-:Y:S02]  /*2240*/  UIADD3 UR66, UPT, UPT, UR70, 0x40, URZ ;  /* 0x0000004046427890 */ /* 0x000fe4000fffe0ff */
[----:B------:R-:W-:Y:S02]  /*2250*/  UIADD3 UR64, UPT, UPT, UR70, 0x60, URZ ;  /* 0x0000006046407890 */ /* 0x000fe4000fffe0ff */
[----:B------:R-:W-:Y:S02]  /*2260*/  UIADD3 UR60, UPT, UPT, UR62, 0x20, URZ ;  /* 0x000000203e3c7890 */ /* 0x000fe4000fffe0ff */
[----:B------:R-:W-:Y:S02]  /*2270*/  UIADD3 UR58, UPT, UPT, UR62, 0x40, URZ ;  /* 0x000000403e3a7890 */ /* 0x000fe4000fffe0ff */
[----:B------:R-:W-:Y:S02]  /*2280*/  UIADD3 UR56, UPT, UPT, UR62, 0x60, URZ ;  /* 0x000000603e387890 */ /* 0x000fe4000fffe0ff */
[----:B------:R-:W-:Y:S02]  /*2290*/  UIADD3 UR32, UPT, UPT, UR21, 0x4, UR32 ;  /* 0x0000000415207890 */ /* 0x000fe4000fffe020 */
[----:B------:R-:W-:Y:S02]  /*22a0*/  UIADD3 UR29, UPT, UPT, UR13, 0x28, URZ ;  /* 0x000000280d1d7890 */ /* 0x000fe4000fffe0ff */
[----:B------:R-:W-:Y:S02]  /*22b0*/  USEL UR27, URZ, 0x1, UP1 ;  /* 0x00000001ff1b7887 */ /* 0x000fe40008800000 */
[----:B------:R-:W-:Y:S02]  /*22c0*/  UIADD3 UR16, UPT, UPT, UR16, UR21, URZ ;  /* 0x0000001510107290 */ /* 0x000fe4000fffe0ff */
[----:B------:R-:W-:Y:S01]  /*22d0*/  USEL UR33, UR25, URZ, UP1 ;  /* 0x000000ff19217287 */ /* 0x000fe20008800000 */
[----:B------:R-:W-:Y:S01]  /*22e0*/  UMOV UR71, 0x4008 ;  /* 0x0000400800477882 */ /* 0x000fe20000000000 */
        /* <DEDUP_REMOVED lines=12> */
[----:B----4-:R-:W-:Y:S05]  /*23b0*/  @P1 BRA `(.L_x_39) ;  /* 0x0000000000101947 */ /* 0x010fea0003800000 */
[----:B------:R-:W-:Y:S06]  /*23c0*/  USHF.L.U32 UR25, UR34, 0x1f, URZ ;  /* 0x0000001f22197899 */ /* 0x000fec00080006ff */
[----:B--2---:R-:W-:Y:S04]  /*23d0*/  MOV R2, UR25 ;  /* 0x0000001900027c02 */ /* 0x004fe80008000f00 */
[----:B------:R-:W2:Y:S02]  /*23e0*/  SYNCS.PHASECHK.TRANS64.TRYWAIT P1, [UR13], R2 ;  /* 0x00000002ff0075a7 */ /* 0x000ea4000802110d */
[----:B--2---:R-:W-:Y:S05]  /*23f0*/  @!P1 BRA `(.L_x_40) ;  /* 0x0000002800bc9947 */ /* 0x004fea0003800000 */
.L_x_39:
[----:B------:R-:W-:Y:S01]  /*2400*/  ULOP3.LUT UR34, UR34, UR27, URZ, 0x3c, !UPT ;  /* 0x0000001b22227292 */ /* 0x000fe2000f8e3cff */
[----:B------:R3:W-:Y:S01]  /*2410*/  UTCCP.T.S.4x32dp128bit tmem[UR36+0x100], gdesc[UR70] ;  /* 0x00010046240079e7 */ /* 0x0007e20009100000 */
[----:B------:R-:W-:Y:S01]  /*2420*/  UIADD3 UR31, UPT, UPT, UR31, 0x1, URZ ;  /* 0x000000011f1f7890 */ /* 0x000fe2000fffe0ff */
[----:B------:R-:W-:Y:S01]  /*2430*/  PLOP3.LUT P1, PT, PT, PT, PT, 0x80, 0x8 ;  /* 0x000000000008781c */ /* 0x000fe20003f2f070 */
[----:B------:R3:W-:Y:S01]  /*2440*/  UTCCP.T.S.4x32dp128bit tmem[UR36+0x104], gdesc[UR68] ;  /* 0x00010444240079e7 */ /* 0x0007e20009100000 */
[----:B------:R3:W-:Y:S01]  /*2450*/  UTCCP.T.S.4x32dp128bit tmem[UR36+0x108], gdesc[UR66] ;  /* 0x00010842240079e7 */ /* 0x0007e20009100000 */
[----:B------:R-:W-:Y:S01]  /*2460*/  UMOV UR76, UR16 ;  /* 0x00000010004c7c82 */ /* 0x000fe20008000000 */
[----:B------:R-:W-:Y:S01]  /*2470*/  @!UP0 USHF.L.U32 UR13, UR34, 0x1f, URZ ;  /* 0x0000001f220d8899 */ /* 0x000fe200080006ff */
[----:B------:R3:W-:Y:S01]  /*2480*/  UTCCP.T.S.4x32dp128bit tmem[UR36+0x10c], gdesc[UR64] ;  /* 0x00010c40240079e7 */ /* 0x0007e20009100000 */
[----:B------:R-:W-:Y:S01]  /*2490*/  @!UP0 ULEA UR16, UR33, UR12, 0x3 ;  /* 0x0000000c21108291 */ /* 0x000fe2000f8e18ff */
[----:B------:R3:W-:Y:S01]  /*24a0*/  UTCCP.T.S.4x32dp128bit tmem[UR36+0x110], gdesc[UR62] ;  /* 0x0001103e240079e7 */ /* 0x0007e20009100000 */
[----:B------:R3:W-:Y:S01]  /*24b0*/  UTCCP.T.S.4x32dp128bit tmem[UR36+0x114], gdesc[UR60] ;  /* 0x0001143c240079e7 */ /* 0x0007e20009100000 */
[----:B------:R3:W-:Y:S01]  /*24c0*/  UTCCP.T.S.4x32dp128bit tmem[UR36+0x118], gdesc[UR58] ;  /* 0x0001183a240079e7 */ /* 0x0007e20009100000 */
[----:B------:R3:W-:Y:S01]  /*24d0*/  UTCCP.T.S.4x32dp128bit tmem[UR36+0x11c], gdesc[UR56] ;  /* 0x00011c38240079e7 */ /* 0x0007e20009100000 */
[----:B------:R3:W-:Y:S01]  /*24e0*/  UTCOMMA.4X gdesc[UR52], gdesc[UR54], tmem[UR17], tmem[UR50], idesc[UR51], tmem[UR10], UP2 ;  /* 0x800a3236340075ea */ /* 0x0007e20009000011 */
[----:B------:R-:W-:Y:S01]  /*24f0*/  UMOV UR72, UR32 ;  /* 0x0000002000487c82 */ /* 0x000fe20008000000 */
[----:B------:R-:W-:Y:S01]  /*2500*/  UMOV UR73, 0x40004040 ;  /* 0x4000404000497882 */ /* 0x000fe20000000000 */
[----:B--2---:R-:W-:Y:S01]  /*2510*/  MOV R2, UR13 ;  /* 0x0000000d00027c02 */ /* 0x004fe20008000f00 */
[----:B------:R3:W-:Y:S01]  /*2520*/  UTCOMMA.4X gdesc[UR46], gdesc[UR48], tmem[UR17], tmem[UR44], idesc[UR45], tmem[UR8], UPT ;  /* 0x80082c302e0075ea */ /* 0x0007e2000b800011 */
[----:B------:R-:W-:Y:S01]  /*2530*/  UMOV UR74, UR30 ;  /* 0x0000001e004a7c82 */ /* 0x000fe20008000000 */
[----:B------:R-:W-:Y:S01]  /*2540*/  UMOV UR75, 0x40004040 ;  /* 0x40004040004b7882 */ /* 0x000fe20000000000 */
[----:B------:R-:W-:Y:S01]  /*2550*/  UMOV UR77, 0x40004040 ;  /* 0x40004040004d7882 */ /* 0x000fe20000000000 */
[----:B------:R3:W-:Y:S01]  /*2560*/  UTCOMMA.4X gdesc[UR72], gdesc[UR42], tmem[UR17], tmem[UR40], idesc[UR41], tmem[UR6], UPT ;  /* 0x8006282a480075ea */ /* 0x0007e2000b800011 */
[----:B------:R3:W-:Y:S01]  /*2570*/  UTCOMMA.4X gdesc[UR76], gdesc[UR74], tmem[UR17], tmem[UR38], idesc[UR39], tmem[UR4], UPT ;  /* 0x8004264a4c0075ea */ /* 0x0007e2000b800011 */
[----:B------:R3:W-:Y:S01]  /*2580*/  UTCBAR.MULTICAST [UR29], URZ, UR28 ;  /* 0x000000ff1d0073e9 */ /* 0x0007e2000800081c */
[----:B------:R3:W4:Y:S01]  /*2590*/  @!P0 SYNCS.PHASECHK.TRANS64.TRYWAIT P1, [UR16], R2 ;  /* 0x00000002ff0085a7 */ /* 0x0007220008021110 */
[----:B------:R-:W-:Y:S02]  /*25a0*/  UISETP.NE.AND UP0, UPT, UR31, 0x10, UPT ;  /* 0x000000101f00788c */ /* 0x000fe4000bf05270 */
[----:B------:R-:W-:Y:S07]  /*25b0*/  UPLOP3.LUT UP2, UPT, UPT, UPT, UPT, 0x80, 0x8 ;  /* 0x000000000008789c */ /* 0x000fee0003f4f070 */
[----:B------:R-:W-:Y:S05]  /*25c0*/  BRA.U UP0, `(.L_x_41) ;  /* 0xfffffff900dc7547 */ /* 0x000fea000b83ffff */
[----:B------:R-:W-:Y:S01]  /*25d0*/  UIADD3 UR35, UPT, UPT, UR35, 0x1, URZ ;  /* 0x0000000123237890 */ /* 0x000fe2000fffe0ff */
[----:B------:R-:W-:Y:S01]  /*25e0*/  LEA R3, R6, UR12, 0x3 ;  /* 0x0000000c06037c11 */ /* 0x000fe2000f8e18ff */
[----:B------:R-:W-:Y:S01]  /*25f0*/  UIADD3 UR18, UPT, UPT, UR18, 0x50, URZ ;  /* 0x0000005012127890 */ /* 0x000fe2000fffe0ff */
[----:B---3--:R-:W-:Y:S01]  /*2600*/  IMAD.U32 R2, R5, -0x80000000, RZ ;  /* 0x8000000005027824 */ /* 0x008fe200078e00ff */
[----:B------:R-:W-:-:S04]  /*2610*/  UISETP.NE.AND UP0, UPT, UR35, 0x2, UPT ;  /* 0x000000022300788c */ /* 0x000fc8000bf05270 */
[----:B------:R-:W-:Y:S02]  /*2620*/  USEL UR13, URZ, 0x1, UP0 ;  /* 0x00000001ff0d7887 */ /* 0x000fe40008000000 */
[----:B------:R-:W-:Y:S01]  /*2630*/  USEL UR35, UR35, URZ, UP0 ;  /* 0x000000ff23237287 */ /* 0x000fe20008000000 */
[----:B------:R2:W-:Y:S03]  /*2640*/  UTCBAR.MULTICAST [UR18], URZ, UR26 ;  /* 0x000000ff120073e9 */ /* 0x0005e6000800081a */
[----:B------:R-:W-:Y:S01]  /*2650*/  ULEA UR16, UR35, UR12, 0x3 ;  /* 0x0000000c23107291 */ /* 0x000fe2000f8e18ff */
[----:B------:R-:W-:-:S05]  /*2660*/  LOP3.LUT R7, R7, UR13, RZ, 0x3c, !PT ;  /* 0x0000000d07077c12 */ /* 0x000fca000f8e3cff */
[----:B------:R-:W-:-:S04]  /*2670*/  IMAD.U32 R4, R7, -0x80000000, RZ ;  /* 0x8000000007047824 */ /* 0x000fc800078e00ff */
[----:B------:R2:W-:Y:S01]  /*2680*/  SYNCS.PHASECHK.TRANS64.TRYWAIT PT, [UR16+0x60], R4 ;  /* 0x00006004ff0075a7 */ /* 0x0005e200080e1110 */
[----:B------:R-:W3:Y:S02]  /*2690*/  SYNCS.PHASECHK.TRANS64.TRYWAIT P0, [R3+URZ+0x70], R2 ;  /* 0x00007002030075a7 */ /* 0x000ee400080011ff */
[----:B--23--:R-:W-:Y:S05]  /*26a0*/  @!P0 BRA `(.L_x_42) ;  /* 0x0000002800308947 */ /* 0x00cfea0003800000 */
.L_x_86:
[C---:B------:R-:W-:Y:S01]  /*26b0*/  LEA R2, R6.reuse, UR12, 0x4 ;  /* 0x0000000c06027c11 */ /* 0x040fe2000f8e20ff */
[----:B------:R-:W-:-:S05]  /*26c0*/  VIADD R6, R6, 0x1 ;  /* 0x0000000106067836 */ /* 0x000fca0000000000 */
[----:B------:R-:W3:Y:S01]  /*26d0*/  LDS R2, [R2+0x31c1c] ;  /* 0x031c1c0002027984 */ /* 0x000ee20000000800 */
[C---:B----4-:R-:W-:Y:S01]  /*26e0*/  ISETP.NE.AND P1, PT, R6.reuse, 0x2, PT ;  /* 0x000000020600780c */ /* 0x050fe20003f25270 */
[----:B------:R4:W-:Y:S06]  /*26f0*/  MEMBAR.ALL.CTA ;  /* 0x0000000000007992 */ /* 0x0009ec0000008000 */
[----:B----4-:R-:W4:Y:S01]  /*2700*/  FENCE.VIEW.ASYNC.S ;  /* 0x00000000000073c6 */ /* 0x010f220000000000 */
[----:B------:R-:W-:Y:S02]  /*2710*/  SEL R4, RZ, 0x1, P1 ;  /* 0x00000001ff047807 */ /* 0x000fe40000800000 */
[----:B------:R-:W-:-:S02]  /*2720*/  SEL R6, R6, RZ, P1 ;  /* 0x000000ff06067207 */ /* 0x000fc40000800000 */
[----:B------:R-:W-:Y:S01]  /*2730*/  LOP3.LUT R5, R5, R4, RZ, 0x3c, !PT ;  /* 0x0000000405057212 */ /* 0x000fe200078e3cff */
[----:B----4-:R4:W-:Y:S01]  /*2740*/  SYNCS.ARRIVE.TRANS64.ART0 RZ, [R3+URZ+0x80], R0 ;  /* 0x0000800003ff79a7 */ /* 0x0109e200085000ff */
[----:B---3--:R-:W-:-:S13]  /*2750*/  ISETP.NE.AND P0, PT, R2, 0x1, PT ;  /* 0x000000010200780c */ /* 0x008fda0003f05270 */
[----:B----4-:R-:W-:Y:S05]  /*2760*/  @!P0 BRA `(.L_x_43) ;  /* 0xfffffff800408947 */ /* 0x010fea000383ffff */
[----:B------:R-:W-:-:S06]  /*2770*/  UIADD3 UR35, UPT, UPT, UR35, 0x1, URZ ;  /* 0x0000000123237890 */ /* 0x000fcc000fffe0ff */
[----:B------:R-:W-:Y:S02]  /*2780*/  MOV R2, UR35 ;  /* 0x0000002300027c02 */ /* 0x000fe40008000f00 */
.L_x_36:
[----:B------:R-:W-:-:S09]  /*2790*/  UISETP.NE.AND UP0, UPT, UR15, URZ, UPT ;  /* 0x000000ff0f00728c */ /* 0x000fd2000bf05270 */
[----:B------:R-:W-:Y:S05]  /*27a0*/  BRA.U UP0, `(.L_x_34) ;  /* 0x0000000100207547 */ /* 0x000fea000b800000 */
[----:B------:R-:W-:-:S04]  /*27b0*/  ISETP.NE.AND P0, PT, R2, 0x2, PT ;  /* 0x000000020200780c */ /* 0x000fc80003f05270 */
[----:B------:R-:W-:Y:S02]  /*27c0*/  SEL R0, RZ, 0x1, P0 ;  /* 0x00000001ff007807 */ /* 0x000fe40000000000 */
[----:B------:R-:W-:Y:S02]  /*27d0*/  SEL R2, R2, RZ, P0 ;  /* 0x000000ff02027207 */ /* 0x000fe40000000000 */
[----:B------:R-:W-:Y:S02]  /*27e0*/  LOP3.LUT R0, R7, R0, RZ, 0x3c, !PT ;  /* 0x0000000007007212 */ /* 0x000fe400078e3cff */
[----:B------:R-:W-:-:S03]  /*27f0*/  LEA R2, R2, UR12, 0x3 ;  /* 0x0000000c02027c11 */ /* 0x000fc6000f8e18ff */
[----:B------:R-:W-:-:S04]  /*2800*/  IMAD.U32 R4, R0, -0x80000000, RZ ;  /* 0x8000000000047824 */ /* 0x000fc800078e00ff */
[----:B------:R-:W3:Y:S02]  /*2810*/  SYNCS.PHASECHK.TRANS64.TRYWAIT P0, [R2+URZ+0x60], R4 ;  /* 0x00006004020075a7 */ /* 0x000ee400080011ff */
[----:B---3--:R-:W-:Y:S05]  /*2820*/  @!P0 BRA `(.L_x_44) ;  /* 0x0000002400ec8947 */ /* 0x008fea0003800000 */
.L_x_34:
[----:B------:R-:W-:-:S13]  /*2830*/  ISETP.GT.AND P0, PT, R121, 0x3, PT ;  /* 0x000000037900780c */ /* 0x000fda0003f04270 */
[----:B-1----:R-:W-:Y:S05]  /*2840*/  @P0 EXIT ;  /* 0x000000000000094d */ /* 0x002fea0003800000 */
[----:B------:R-:W-:-:S13]  /*2850*/  ISETP.NE.AND P0, PT, R121, RZ, PT ;  /* 0x000000ff7900720c */ /* 0x000fda0003f05270 */
[----:B------:R-:W-:Y:S05]  /*2860*/  @P0 BRA `(.L_x_45) ;  /* 0x0000000000b80947 */ /* 0x000fea0003800000 */
[----:B------:R-:W1:Y:S01]  /*2870*/  S2UR UR5, SR_CgaCtaId ;  /* 0x00000000000579c3 */ /* 0x000e620000008800 */
[----:B------:R-:W-:Y:S01]  /*2880*/  NOP ;  /* 0x0000000000007918 */ /* 0x000fe20000000000 */
[----:B------:R-:W-:Y:S02]  /*2890*/  UMOV UR4, 0x40 ;  /* 0x0000004000047882 */ /* 0x000fe40000000000 */
[----:B-1----:R-:W-:-:S09]  /*28a0*/  ULEA UR4, UR5, UR4, 0x18 ;  /* 0x0000000405047291 */ /* 0x002fd2000f8ec0ff */
[----:B---3--:R-:W1:Y:S01]  /*28b0*/  LDS.U8 R0, [UR4] ;  /* 0x00000004ff007984 */ /* 0x008e620008000000 */
[----:B------:R-:W-:Y:S02]  /*28c0*/  UMOV UR4, 0x400 ;  /* 0x0000040000047882 */ /* 0x000fe40000000000 */
[----:B------:R-:W-:Y:S01]  /*28d0*/  ULEA UR4, UR5, UR4, 0x18 ;  /* 0x0000000405047291 */ /* 0x000fe2000f8ec0ff */
[----:B-1----:R-:W-:-:S13]  /*28e0*/  ISETP.NE.AND P0, PT, R0, RZ, PT ;  /* 0x000000ff0000720c */ /* 0x002fda0003f05270 */
[----:B------:R-:W-:Y:S05]  /*28f0*/  @P0 BRA `(.L_x_46) ;  /* 0x00000000007c0947 */ /* 0x000fea0003800000 */
[----:B------:R-:W-:-:S13]  /*2900*/  ELECT P0, URZ, PT ;  /* 0x0000000000ff782f */ /* 0x000fda0003800000 */
[----:B------:R-:W-:Y:S05]  /*2910*/  @!P0 BRA `(.L_x_47) ;  /* 0x0000000000848947 */ /* 0x000fea0003800000 */
[----:B------:R-:W-:-:S05]  /*2920*/  UMOV UR6, 0x10 ;  /* 0x0000001000067882 */ /* 0x000fca0000000000 */
[----:B------:R-:W-:Y:S04]  /*2930*/  DEPBAR.LE SB1, 0x36 ;  /* 0x00009d800000791a */ /* 0x000fe80000000000 */
[----:B------:R-:W1:Y:S02]  /*2940*/  UTCATOMSWS.FIND_AND_SET.ALIGN UP0, UR6, UR6 ;  /* 0x00000006000675e3 */ /* 0x000e640008000800 */
[----:B-1----:R-:W-:Y:S01]  /*2950*/  PLOP3.LUT P0, PT, PT, PT, UP0, 0x80, 0x8 ;  /* 0x000000000008781c */ /* 0x002fe20003f0f008 */
[----:B--2---:R-:W-:-:S03]  /*2960*/  IMAD.U32 R3, RZ, RZ, UR6 ;  /* 0x00000006ff037e24 */ /* 0x004fc6000f8e00ff */
[----:B------:R-:W-:-:S04]  /*2970*/  SEL R0, RZ, 0xffffffff, !P0 ;  /* 0xffffffffff007807 */ /* 0x000fc80004000000 */
[----:B------:R-:W-:-:S13]  /*2980*/  ISETP.NE.AND P0, PT, R0, RZ, PT ;  /* 0x000000ff0000720c */ /* 0x000fda0003f05270 */
[----:B------:R-:W-:Y:S05]  /*2990*/  @P0 BRA `(.L_x_48) ;  /* 0x0000000000240947 */ /* 0x000fea0003800000 */
.L_x_49:
[----:B------:R-:W-:Y:S05]  /*29a0*/  NANOSLEEP 0x64 ;  /* 0x000000640000795d */ /* 0x000fea0003800000 */
[----:B------:R-:W-:-:S05]  /*29b0*/  UMOV UR6, 0x10 ;  /* 0x0000001000067882 */ /* 0x000fca0000000000 */
[----:B------:R-:W-:Y:S04]  /*29c0*/  DEPBAR.LE SB1, 0x36 ;  /* 0x00009d800000791a */ /* 0x000fe80000000000 */
[----:B------:R-:W1:Y:S02]  /*29d0*/  UTCATOMSWS.FIND_AND_SET.ALIGN UP0, UR6, UR6 ;  /* 0x00000006000675e3 */ /* 0x000e640008000800 */
[----:B-1----:R-:W-:Y:S01]  /*29e0*/  PLOP3.LUT P0, PT, PT, PT, UP0, 0x80, 0x8 ;  /* 0x000000000008781c */ /* 0x002fe20003f0f008 */
[----:B------:R-:W-:-:S03]  /*29f0*/  IMAD.U32 R3, RZ, RZ, UR6 ;  /* 0x00000006ff037e24 */ /* 0x000fc6000f8e00ff */
[----:B------:R-:W-:-:S04]  /*2a00*/  SEL R0, RZ, 0xffffffff, !P0 ;  /* 0xffffffffff007807 */ /* 0x000fc80004000000 */
[----:B------:R-:W-:-:S13]  /*2a10*/  ISETP.NE.AND P0, PT, R0, RZ, PT ;  /* 0x000000ff0000720c */ /* 0x000fda0003f05270 */
[----:B------:R-:W-:Y:S05]  /*2a20*/  @!P0 BRA `(.L_x_49) ;  /* 0xfffffffc00dc8947 */ /* 0x000fea000383ffff */
.L_x_48:
[C---:B------:R-:W-:Y:S01]  /*2a30*/  R2UR UR7, R3.reuse ;  /* 0x00000000030772ca */ /* 0x040fe200000e0000 */
[----:B------:R-:W-:Y:S01]  /*2a40*/  IMAD.MOV.U32 R0, RZ, RZ, 0xffff ;  /* 0x0000ffffff007424 */ /* 0x000fe200078e00ff */
[----:B------:R-:W-:Y:S02]  /*2a50*/  UMOV UR6, 0x50 ;  /* 0x0000005000067882 */ /* 0x000fe40000000000 */
[----:B------:R-:W-:Y:S02]  /*2a60*/  ULEA UR6, UR5, UR6, 0x18 ;  /* 0x0000000605067291 */ /* 0x000fe4000f8ec0ff */
[----:B------:R-:W-:Y:S01]  /*2a70*/  SHF.L.U32 R0, R0, R3, RZ ;  /* 0x0000000300007219 */ /* 0x000fe200000006ff */
[----:B------:R-:W-:-:S06]  /*2a80*/  IMAD.SHL.U32 R3, R3, 0x20, RZ ;  /* 0x0000002003037824 */ /* 0x000fcc00078e00ff */
[----:B------:R-:W-:-:S04]  /*2a90*/  UIADD3 UR7, UPT, UPT, UR7, 0x10, URZ ;  /* 0x0000001007077890 */ /* 0x000fc8000fffe0ff */
[----:B------:R-:W-:-:S06]  /*2aa0*/  USHF.L.U32 UR7, UR14, UR7, URZ ;  /* 0x000000070e077299 */ /* 0x000fcc00080006ff */
[----:B------:R-:W-:-:S05]  /*2ab0*/  LOP3.LUT R0, R0, UR7, RZ, 0xfc, !PT ;  /* 0x0000000700007c12 */ /* 0x000fca000f8efcff */
[----:B------:R1:W-:Y:S04]  /*2ac0*/  ATOMS.OR RZ, [UR6], R0 ;  /* 0x00000000ffff798c */ /* 0x0003e8000b000006 */
[----:B------:R1:W-:Y:S01]  /*2ad0*/  STS [UR4+0x98], R3 ;  /* 0x00009803ff007988 */ /* 0x0003e20008000804 */
[----:B------:R-:W-:Y:S05]  /*2ae0*/  BRA `(.L_x_47) ;  /* 0x0000000000107947 */ /* 0x000fea0003800000 */
.L_x_46:
[----:B------:R-:W-:Y:S02]  /*2af0*/  MOV R0, 0xffffffff ;  /* 0xffffffff00007802 */ /* 0x000fe40000000f00 */
[----:B------:R-:W-:-:S03]  /*2b00*/  MOV R2, 0x2b30 ;  /* 0x00002b3000027802 */ /* 0x000fc60000000f00 */
[----:B------:R1:W-:Y:S04]  /*2b10*/  STS [UR4+0x98], R0 ;  /* 0x00009800ff007988 */ /* 0x0003e80008000804 */
[----:B-12---:R-:W-:Y:S05]  /*2b20*/  CALL.REL.NOINC `($__internal_1_$__cuda_sm10x_tcgen05_guardrail_trap_phase_invalid_during_alloc) ;  /* 0x0000002400947944 */ /* 0x006fea0003c00000 */
.L_x_47:
[----:B------:R-:W-:Y:S05]  /*2b30*/  WARPSYNC.ALL ;  /* 0x0000000000007948 */ /* 0x000fea0003800000 */
[----:B------:R-:W-:Y:S01]  /*2b40*/  NOP ;  /* 0x0000000000007918 */ /* 0x000fe20000000000 */
.L_x_45:
[----:B------:R-:W4:Y:S08]  /*2b50*/  S2UR UR4, SR_CgaCtaId ;  /* 0x00000000000479c3 */ /* 0x000f300000008800 */
[----:B------:R-:W-:Y:S06]  /*2b60*/  BAR.SYNC.DEFER_BLOCKING 0x3, 0xa0 ;  /* 0x00c2800000007b1d */ /* 0x000fec0000010000 */
[----:B------:R-:W-:-:S02]  /*2b70*/  UMOV UR5, 0x400 ;  /* 0x0000040000057882 */ /* 0x000fc40000000000 */
[----:B----4-:R-:W-:-:S06]  /*2b80*/  ULEA UR4, UR4, UR5, 0x18 ;  /* 0x0000000504047291 */ /* 0x010fcc000f8ec0ff */
[----:B------:R-:W-:-:S05]  /*2b90*/  MOV R87, UR4 ;  /* 0x0000000400577c02 */ /* 0x000fca0008000f00 */
[----:B------:R4:W1:Y:S01]  /*2ba0*/  LDS R120, [R87+0x98] ;  /* 0x0000980057787984 */ /* 0x0008620000000800 */
[----:B------:R-:W5:Y:S02]  /*2bb0*/  SYNCS.PHASECHK.TRANS64.TRYWAIT P0, [R87+URZ+0x70], RZ ;  /* 0x000070ff570075a7 */ /* 0x000f6400080011ff */
[----:B-1--45:R-:W-:Y:S05]  /*2bc0*/  @!P0 BRA `(.L_x_50) ;  /* 0x00000024001c8947 */ /* 0x032fea0003800000 */
.L_x_88:
[----:B------:R-:W4:Y:S01]  /*2bd0*/  LDS.128 R88, [R87+0x31c10] ;  /* 0x031c100057587984 */ /* 0x000f220000000c00 */
[----:B---3--:R-:W-:Y:S01]  /*2be0*/  HFMA2 R0, -RZ, RZ, 0, 5.9604644775390625e-08 ;  /* 0x00000001ff007431 */ /* 0x008fe200000001ff */
[----:B------:R3:W-:Y:S06]  /*2bf0*/  MEMBAR.ALL.CTA ;  /* 0x0000000000007992 */ /* 0x0007ec0000008000 */
[----:B---3--:R-:W3:Y:S02]  /*2c00*/  FENCE.VIEW.ASYNC.S ;  /* 0x00000000000073c6 */ /* 0x008ee40000000000 */
[----:B---3--:R3:W-:Y:S01]  /*2c10*/  SYNCS.ARRIVE.TRANS64.ART0 RZ, [R87+URZ+0x80], R0 ;  /* 0x0000800057ff79a7 */ /* 0x0087e200085000ff */
[----:B----4-:R-:W-:-:S13]  /*2c20*/  ISETP.NE.AND P0, PT, R91, 0x1, PT ;  /* 0x000000015b00780c */ /* 0x010fda0003f05270 */
[----:B---3--:R-:W-:Y:S05]  /*2c30*/  @P0 BRA `(.L_x_51) ;  /* 0x0000001800e80947 */ /* 0x008fea0003800000 */
[----:B------:R-:W-:Y:S01]  /*2c40*/  IMAD.SHL.U32 R4, R104, 0x80, RZ ;  /* 0x0000008068047824 */ /* 0x000fe200078e00ff */
[----:B------:R-:W-:Y:S01]  /*2c50*/  SHF.R.U32.HI R109, RZ, 0x5, R104 ;  /* 0x00000005ff6d7819 */ /* 0x000fe20000011668 */
[----:B------:R-:W3:Y:S01]  /*2c60*/  S2UR UR8, SR_CgaCtaId ;  /* 0x00000000000879c3 */ /* 0x000ee20000008800 */
[----:B------:R-:W4:Y:S01]  /*2c70*/  S2R R102, SR_LANEID ;  /* 0x0000000000667919 */ /* 0x000f220000000000 */
[----:B------:R-:W-:Y:S01]  /*2c80*/  IMAD R119, R121, 0x4, R87 ;  /* 0x0000000479777824 */ /* 0x000fe200078e0257 */
[----:B------:R-:W-:Y:S01]  /*2c90*/  LOP3.LUT R4, R4, 0xf80, RZ, 0xc0, !PT ;  /* 0x00000f8004047812 */ /* 0x000fe200078ec0ff */
[----:B------:R-:W-:Y:S01]  /*2ca0*/  IMAD.MOV.U32 R108, RZ, RZ, 0x1 ;  /* 0x00000001ff6c7424 */ /* 0x000fe200078e00ff */
[----:B------:R-:W-:Y:S01]  /*2cb0*/  CS2R R106, SRZ ;  /* 0x00000000006a7805 */ /* 0x000fe2000001ff00 */
[----:B------:R-:W-:Y:S01]  /*2cc0*/  IMAD.MOV.U32 R105, RZ, RZ, RZ ;  /* 0x000000ffff697224 */ /* 0x000fe200078e00ff */
[----:B------:R-:W-:Y:S01]  /*2cd0*/  UMOV UR9, 0x400 ;  /* 0x0000040000097882 */ /* 0x000fe20000000000 */
[----:B------:R-:W-:Y:S01]  /*2ce0*/  IMAD R4, R109, 0x1000, R4 ;  /* 0x000010006d047824 */ /* 0x000fe200078e0204 */
[----:B------:R-:W1:Y:S03]  /*2cf0*/  LDCU.64 UR10, c[0x0][0x348] ;  /* 0x00006900ff0a77ac */ /* 0x000e660008000a00 */
[----:B------:R-:W-:-:S04]  /*2d00*/  IMAD.IADD R4, R87, 0x1, R4 ;  /* 0x0000000157047824 */ /* 0x000fc800078e0204 */
[C---:B------:R-:W-:Y:S02]  /*2d10*/  VIADD R2, R4.reuse, 0x400 ;  /* 0x0000040004027836 */ /* 0x040fe40000000000 */
[C---:B--2---:R-:W-:Y:S02]  /*2d20*/  VIADD R3, R4.reuse, 0x430 ;  /* 0x0000043004037836 */ /* 0x044fe40000000000 */
[C---:B------:R-:W-:Y:S01]  /*2d30*/  VIADD R6, R4.reuse, 0x420 ;  /* 0x0000042004067836 */ /* 0x040fe20000000000 */
[----:B------:R-:W-:Y:S01]  /*2d40*/  SHF.R.U32.HI R115, RZ, 0x3, R2 ;  /* 0x00000003ff737819 */ /* 0x000fe20000011602 */
[----:B------:R-:W-:Y:S01]  /*2d50*/  VIADD R5, R4, 0x410 ;  /* 0x0000041004057836 */ /* 0x000fe20000000000 */
[----:B------:R-:W-:Y:S01]  /*2d60*/  SHF.R.U32.HI R118, RZ, 0x3, R3 ;  /* 0x00000003ff767819 */ /* 0x000fe20000011603 */
[----:B---3--:R-:W-:Y:S01]  /*2d70*/  ULEA UR7, UR8, UR9, 0x18 ;  /* 0x0000000908077291 */ /* 0x008fe2000f8ec0ff */
[----:B------:R-:W-:Y:S02]  /*2d80*/  LOP3.LUT R115, R2, 0x70, R115, 0x78, !PT ;  /* 0x0000007002737812 */ /* 0x000fe400078e7873 */
[----:B------:R-:W-:-:S02]  /*2d90*/  LOP3.LUT R2, R104, 0x1f, RZ, 0xc0, !PT ;  /* 0x0000001f68027812 */ /* 0x000fc400078ec0ff */
[----:B------:R-:W-:Y:S01]  /*2da0*/  LOP3.LUT R118, R3, 0x70, R118, 0x78, !PT ;  /* 0x0000007003767812 */ /* 0x000fe200078e7876 */
[----:B------:R-:W-:Y:S01]  /*2db0*/  VIADD R3, R4, 0x470 ;  /* 0x0000047004037836 */ /* 0x000fe20000000000 */
[----:B------:R-:W-:Y:S01]  /*2dc0*/  SHF.R.U32.HI R117, RZ, 0x3, R6 ;  /* 0x00000003ff757819 */ /* 0x000fe20000011606 */
[C---:B------:R-:W-:Y:S01]  /*2dd0*/  IMAD R2, R109.reuse, 0x20, R2 ;  /* 0x000000206d027824 */ /* 0x040fe200078e0202 */
[----:B------:R-:W-:Y:S01]  /*2de0*/  SHF.R.U32.HI R116, RZ, 0x3, R5 ;  /* 0x00000003ff747819 */ /* 0x000fe20000011605 */
[----:B------:R-:W-:Y:S01]  /*2df0*/  IMAD R109, R109, 0x200000, R120 ;  /* 0x002000006d6d7824 */ /* 0x000fe200078e0278 */
[----:B------:R-:W-:Y:S01]  /*2e00*/  SHF.R.U32.HI R114, RZ, 0x3, R3 ;  /* 0x00000003ff727819 */ /* 0x000fe20000011603 */
[----:B------:R-:W-:Y:S01]  /*2e10*/  IMAD.SHL.U32 R2, R2, 0x20, RZ ;  /* 0x0000002002027824 */ /* 0x000fe200078e00ff */
[----:B------:R-:W-:Y:S01]  /*2e20*/  LOP3.LUT R117, R6, 0x70, R117, 0x78, !PT ;  /* 0x0000007006757812 */ /* 0x000fe200078e7875 */
[C---:B------:R-:W-:Y:S01]  /*2e30*/  VIADD R6, R4.reuse, 0x460 ;  /* 0x0000046004067836 */ /* 0x040fe20000000000 */
[----:B------:R-:W-:Y:S01]  /*2e40*/  LOP3.LUT R114, R3, 0x70, R114, 0x78, !PT ;  /* 0x0000007003727812 */ /* 0x000fe200078e7872 */
[----:B------:R-:W-:Y:S01]  /*2e50*/  VIADD R3, R4, 0x450 ;  /* 0x0000045004037836 */ /* 0x000fe20000000000 */
[----:B------:R-:W-:Y:S01]  /*2e60*/  LOP3.LUT R2, R2, 0xffff, RZ, 0xc0, !PT ;  /* 0x0000ffff02027812 */ /* 0x000fe200078ec0ff */
[----:B------:R-:W-:Y:S01]  /*2e70*/  VIADD R4, R4, 0x440 ;  /* 0x0000044004047836 */ /* 0x000fe20000000000 */
[----:B------:R-:W-:-:S02]  /*2e80*/  SHF.R.U32.HI R113, RZ, 0x3, R6 ;  /* 0x00000003ff717819 */ /* 0x000fc40000011606 */
[----:B------:R-:W-:Y:S02]  /*2e90*/  SHF.R.U32.HI R110, RZ, 0x1, R2 ;  /* 0x00000001ff6e7819 */ /* 0x000fe40000011602 */
[----:B------:R-:W-:Y:S02]  /*2ea0*/  SHF.R.U32.HI R112, RZ, 0x3, R3 ;  /* 0x00000003ff707819 */ /* 0x000fe40000011603 */
[----:B------:R-:W-:Y:S02]  /*2eb0*/  LOP3.LUT R110, R110, 0xffff, RZ, 0xc0, !PT ;  /* 0x0000ffff6e6e7812 */ /* 0x000fe400078ec0ff */
[----:B------:R-:W-:Y:S02]  /*2ec0*/  SHF.R.U32.HI R111, RZ, 0x3, R4 ;  /* 0x00000003ff6f7819 */ /* 0x000fe40000011604 */
[----:B------:R-:W-:Y:S01]  /*2ed0*/  LOP3.LUT R116, R5, 0x70, R116, 0x78, !PT ;  /* 0x0000007005747812 */ /* 0x000fe200078e7874 */
[----:B------:R-:W-:Y:S01]  /*2ee0*/  IMAD.IADD R110, R87, 0x1, R110 ;  /* 0x00000001576e7824 */ /* 0x000fe200078e026e */
[----:B------:R-:W-:-:S02]  /*2ef0*/  LOP3.LUT R113, R6, 0x70, R113, 0x78, !PT ;  /* 0x0000007006717812 */ /* 0x000fc400078e7871 */
[----:B------:R-:W-:Y:S02]  /*2f00*/  LOP3.LUT R112, R3, 0x70, R112, 0x78, !PT ;  /* 0x0000007003707812 */ /* 0x000fe400078e7870 */
[----:B-1--4-:R-:W-:-:S07]  /*2f10*/  LOP3.LUT R111, R4, 0x70, R111, 0x78, !PT ;  /* 0x00000070046f7812 */ /* 0x012fce00078e786f */
.L_x_63:
[----:B-1----:R-:W1:Y:S01]  /*2f20*/  LDC.64 R6, c[0x0][0x750] ;  /* 0x0001d400ff067b82 */ /* 0x002e620000000a00 */
[----:B------:R-:W-:-:S04]  /*2f30*/  IMAD.SHL.U32 R125, R88, 0x80, RZ ;  /* 0x00000080587d7824 */ /* 0x000fc800078e00ff */
[----:B------:R-:W-:-:S03]  /*2f40*/  IMAD.IADD R5, R125, 0x1, R104 ;  /* 0x000000017d057824 */ /* 0x000fc600078e0268 */
[----:B------:R-:W2:Y:S01]  /*2f50*/  LDC.64 R2, c[0x0][0x758] ;  /* 0x0001d600ff027b82 */ /* 0x000ea20000000a00 */
[----:B------:R-:W-:Y:S01]  /*2f60*/  LEA R123, R106, R87, 0x3 ;  /* 0x000000576a7b7211 */ /* 0x000fe200078e18ff */
[----:B-1----:R-:W-:-:S05]  /*2f70*/  IMAD.WIDE R6, R90, 0x4, R6 ;  /* 0x000000045a067825 */ /* 0x002fca00078e0206 */
[----:B------:R1:W5:Y:S01]  /*2f80*/  LDG.E R122, desc[UR22][R6.64] ;  /* 0x00000016067a7981 */ /* 0x000362000c1e1900 */
[----:B--2---:R-:W-:Y:S01]  /*2f90*/  IMAD.WIDE R4, R5, 0x4, R2 ;  /* 0x0000000405047825 */ /* 0x004fe200078e0202 */
[----:B------:R-:W-:-:S04]  /*2fa0*/  SHF.L.U32 R2, R105, 0x1f, RZ ;  /* 0x0000001f69027819 */ /* 0x000fc800000006ff */
[----:B------:R1:W5:Y:S01]  /*2fb0*/  LDG.E R88, desc[UR22][R4.64] ;  /* 0x0000001604587981 */ /* 0x000362000c1e1900 */
[----:B------:R-:W2:Y:S01]  /*2fc0*/  SYNCS.PHASECHK.TRANS64.TRYWAIT P1, [R123+URZ+0x50], R2 ;  /* 0x000050027b0075a7 */ /* 0x000ea200080211ff */
[----:B------:R-:W-:Y:S02]  /*2fd0*/  PLOP3.LUT P0, PT, PT, PT, PT, 0x80, 0x8 ;  /* 0x000000000008781c */ /* 0x000fe40003f0f070 */
[----:B------:R-:W-:Y:S01]  /*2fe0*/  ISETP.NE.AND P2, PT, R121, RZ, PT ;  /* 0x000000ff7900720c */ /* 0x000fe20003f45270 */
[----:B-12---:R-:W-:-:S12]  /*2ff0*/  @!P1 BRA `(.L_x_52) ;  /* 0x0000002000249947 */ /* 0x006fd80003800000 */
.L_x_90:
[----:B------:R-:W-:Y:S02]  /*3000*/  HFMA2 R128, -RZ, RZ, 0, 0 ;  /* 0x00000000ff807431 */ /* 0x000fe400000001ff */
[--C-:B------:R-:W-:Y:S01]  /*3010*/  IMAD.MOV.U32 R103, RZ, RZ, R90.reuse ;  /* 0x000000ffff677224 */ /* 0x100fe200078e005a */
[----:B------:R-:W-:Y:S01]  /*3020*/  SHF.R.S32.HI R86, RZ, 0x1f, R90 ;  /* 0x0000001fff567819 */ /* 0x000fe2000001145a */
[----:B------:R-:W-:Y:S01]  /*3030*/  IMAD R124, R106, 0x80, R109 ;  /* 0x000000806a7c7824 */ /* 0x000fe200078e026d */
[----:B------:R-:W-:-:S07]  /*3040*/  MOV R126, RZ ;  /* 0x000000ff007e7202 */ /* 0x000fce0000000f00 */
.L_x_58:
[----:B------:R-:W-:Y:S01]  /*3050*/  IMAD.SHL.U32 R90, R128, 0x20, RZ ;  /* 0x00000020805a7824 */ /* 0x000fe200078e00ff */
[----:B------:R-:W-:Y:S05]  /*3060*/  WARPSYNC.ALL ;  /* 0x0000000000007948 */ /* 0x000fea0003800000 */
[----:B------:R-:W-:Y:S01]  /*3070*/  NOP ;  /* 0x0000000000007918 */ /* 0x000fe20000000000 */
[----:B------:R-:W-:Y:S01]  /*3080*/  IMAD.IADD R2, R124, 0x1, R90 ;  /* 0x000000017c027824 */ /* 0x000fe200078e025a */
[----:B------:R-:W-:Y:S01]  /*3090*/  BSSY.RECONVERGENT B0, `(.L_x_53) ;  /* 0x0000063000007945 */ /* 0x000fe20003800200 */
[----:B------:R-:W-:-:S03]  /*30a0*/  PLOP3.LUT P3, PT, P0, PT, PT, 0x80, 0x8 ;  /* 0x000000000008781c */ /* 0x000fc6000076f070 */
[----:B------:R-:W-:-:S13]  /*30b0*/  R2UR UR4, R2 ;  /* 0x00000000020472ca */ /* 0x000fda00000e0000 */
[----:B------:R-:W2:Y:S01]  /*30c0*/  LDTM.x32 R36, tmem[UR4+0x20] ;  /* 0x00002004002479ee */ /* 0x000ea200082c0000 */
[----:B------:R-:W-:-:S13]  /*30d0*/  R2UR UR4, R2 ;  /* 0x00000000020472ca */ /* 0x000fda00000e0000 */
[----:B------:R-:W3:Y:S01]  /*30e0*/  LDTM.x32 R4, tmem[UR4] ;  /* 0x00000004000479ee */ /* 0x000ee200082c0000 */
[-C--:B-12--5:R-:W-:Y:S02]  /*30f0*/  FMUL2 R2, R36.F32x2.HI_LO, R122.reuse.F32 ;  /* 0x0000007a2402724a */ /* 0x0a6fe40001000000 */
[-C--:B------:R-:W-:Y:S02]  /*3100*/  FMUL2 R36, R40.F32x2.HI_LO, R122.reuse.F32 ;  /* 0x0000007a2824724a */ /* 0x080fe40001000000 */
[-C--:B------:R-:W-:Y:S02]  /*3110*/  FMUL2 R40, R44.F32x2.HI_LO, R122.reuse.F32 ;  /* 0x0000007a2c28724a */ /* 0x080fe40001000000 */
[-C--:B------:R-:W-:Y:S02]  /*3120*/  FMUL2 R38, R38.F32x2.HI_LO, R122.reuse.F32 ;  /* 0x0000007a2626724a */ /* 0x080fe40001000000 */
[-C--:B------:R-:W-:Y:S02]  /*3130*/  FMUL2 R42, R42.F32x2.HI_LO, R122.reuse.F32 ;  /* 0x0000007a2a2a724a */ /* 0x080fe40001000000 */
[----:B------:R-:W-:-:S02]  /*3140*/  FMUL2 R44, R48.F32x2.HI_LO, R122.F32 ;  /* 0x0000007a302c724a */ /* 0x000fc40001000000 */
[-C--:B------:R-:W-:Y:S02]  /*3150*/  FMUL2 R46, R46.F32x2.HI_LO, R122.reuse.F32 ;  /* 0x0000007a2e2e724a */ /* 0x080fe40001000000 */
        /* <DEDUP_REMOVED lines=9> */
[----:B---3--:R-:W-:Y:S01]  /*31f0*/  FMUL2 R70, R8.F32x2.HI_LO, R122.F32 ;  /* 0x0000007a0846724a */ /* 0x008fe20001000000 */
[----:B------:R-:W-:Y:S01]  /*3200*/  F2FP.BF16.F32.PACK_AB R9, R39, R38 ;  /* 0x000000262709723e */ /* 0x000fe200000010ff */
[----:B------:R-:W-:Y:S01]  /*3210*/  FMUL2 R72, R10.F32x2.HI_LO, R122.F32 ;  /* 0x0000007a0a48724a */ /* 0x000fe20001000000 */
        /* <DEDUP_REMOVED lines=29> */
[----:B------:R1:W-:Y:S01]  /*33f0*/  STS.128 [R111], R8 ;  /* 0x000000086f007388 */ /* 0x0003e20000000c00 */
[----:B------:R-:W-:-:S02]  /*3400*/  F2FP.BF16.F32.PACK_AB R7, R73, R72 ;  /* 0x000000484907723e */ /* 0x000fc400000010ff */
[----:B------:R-:W-:Y:S01]  /*3410*/  F2FP.BF16.F32.PACK_AB R6, R71, R70 ;  /* 0x000000464706723e */ /* 0x000fe200000010ff */
[----:B------:R2:W-:Y:S01]  /*3420*/  STS.128 [R112], R12 ;  /* 0x0000000c70007388 */ /* 0x0005e20000000c00 */
[----:B------:R-:W-:Y:S02]  /*3430*/  F2FP.BF16.F32.PACK_AB R5, R69, R68 ;  /* 0x000000444505723e */ /* 0x000fe400000010ff */
[----:B------:R-:W-:Y:S01]  /*3440*/  F2FP.BF16.F32.PACK_AB R4, R65, R64 ;  /* 0x000000404104723e */ /* 0x000fe200000010ff */
[----:B------:R3:W-:Y:S04]  /*3450*/  STS.128 [R113], R16 ;  /* 0x0000001071007388 */ /* 0x0007e80000000c00 */
[----:B------:R4:W-:Y:S04]  /*3460*/  STS.128 [R114], R20 ;  /* 0x0000001472007388 */ /* 0x0009e80000000c00 */
[----:B------:R4:W-:Y:S01]  /*3470*/  STS.128 [R115], R4 ;  /* 0x0000000473007388 */ /* 0x0009e20000000c00 */
[----:B-1----:R-:W-:-:S02]  /*3480*/  F2FP.BF16.F32.PACK_AB R11, R81, R80 ;  /* 0x00000050510b723e */ /* 0x002fc400000010ff */
[----:B------:R-:W-:Y:S02]  /*3490*/  F2FP.BF16.F32.PACK_AB R10, R79, R78 ;  /* 0x0000004e4f0a723e */ /* 0x000fe400000010ff */
[----:B------:R-:W-:Y:S02]  /*34a0*/  F2FP.BF16.F32.PACK_AB R9, R77, R76 ;  /* 0x0000004c4d09723e */ /* 0x000fe400000010ff */
[----:B------:R-:W-:Y:S02]  /*34b0*/  F2FP.BF16.F32.PACK_AB R8, R75, R74 ;  /* 0x0000004a4b08723e */ /* 0x000fe400000010ff */
[----:B--2---:R-:W-:Y:S02]  /*34c0*/  F2FP.BF16.F32.PACK_AB R15, R27, R26 ;  /* 0x0000001a1b0f723e */ /* 0x004fe400000010ff */
[----:B------:R-:W-:Y:S01]  /*34d0*/  F2FP.BF16.F32.PACK_AB R14, R25, R24 ;  /* 0x00000018190e723e */ /* 0x000fe200000010ff */
[----:B------:R4:W-:Y:S01]  /*34e0*/  STS.128 [R116], R8 ;  /* 0x0000000874007388 */ /* 0x0009e20000000c00 */
[----:B------:R-:W-:-:S02]  /*34f0*/  F2FP.BF16.F32.PACK_AB R13, R85, R84 ;  /* 0x00000054550d723e */ /* 0x000fc400000010ff */
[----:B------:R-:W-:Y:S02]  /*3500*/  F2FP.BF16.F32.PACK_AB R12, R83, R82 ;  /* 0x00000052530c723e */ /* 0x000fe400000010ff */
[----:B---3--:R-:W-:Y:S02]  /*3510*/  F2FP.BF16.F32.PACK_AB R19, R35, R34 ;  /* 0x000000222313723e */ /* 0x008fe400000010ff */
[----:B------:R-:W-:Y:S01]  /*3520*/  F2FP.BF16.F32.PACK_AB R18, R33, R32 ;  /* 0x000000202112723e */ /* 0x000fe200000010ff */
[----:B------:R4:W-:Y:S01]  /*3530*/  STS.128 [R117], R12 ;  /* 0x0000000c75007388 */ /* 0x0009e20000000c00 */
[----:B------:R-:W-:Y:S02]  /*3540*/  F2FP.BF16.F32.PACK_AB R17, R31, R30 ;  /* 0x0000001e1f11723e */ /* 0x000fe400000010ff */
[----:B------:R-:W-:-:S05]  /*3550*/  F2FP.BF16.F32.PACK_AB R16, R29, R28 ;  /* 0x0000001c1d10723e */ /* 0x000fca00000010ff */
[----:B------:R4:W-:Y:S01]  /*3560*/  STS.128 [R118], R16 ;  /* 0x0000001076007388 */ /* 0x0009e20000000c00 */
[----:B------:R1:W-:Y:S06]  /*3570*/  MEMBAR.ALL.CTA ;  /* 0x0000000000007992 */ /* 0x0003ec0000008000 */
[----:B-1----:R-:W1:Y:S02]  /*3580*/  FENCE.VIEW.ASYNC.S ;  /* 0x00000000000073c6 */ /* 0x002e640000000000 */
[----:B-1----:R-:W-:Y:S06]  /*3590*/  BAR.SYNC.DEFER_BLOCKING 0x2, 0x80 ;  /* 0x0082000000007b1d */ /* 0x002fec0000010000 */
[----:B------:R-:W-:Y:S05]  /*35a0*/  @P2 BRA `(.L_x_54) ;  /* 0x0000000000442947 */ /* 0x000fea0003800000 */
[----:B------:R-:W-:Y:S01]  /*35b0*/  UIADD3 UR12, UP0, UPT, UR10, 0x240, URZ ;  /* 0x000002400a0c7890 */ /* 0x000fe2000ff1e0ff */
[----:B------:R-:W-:Y:S01]  /*35c0*/  PLOP3.LUT P0, PT, PT, PT, PT, 0x80, 0x8 ;  /* 0x000000000008781c */ /* 0x000fe20003f0f070 */
[----:B------:R-:W-:Y:S01]  /*35d0*/  IMAD R90, R89, 0x80, R90 ;  /* 0x00000080595a7824 */ /* 0x000fe200078e025a */
[----:B----4-:R-:W-:Y:S01]  /*35e0*/  IADD3 R4, PT, PT, R87, 0x400, RZ ;  /* 0x0000040057047810 */ /* 0x010fe20007ffe0ff */
[----:B------:R-:W-:-:S12]  /*35f0*/  UIADD3.X UR13, UPT, UPT, URZ, UR11, URZ, UP0, !UPT ;  /* 0x0000000bff0d7290 */ /* 0x000fd800087fe4ff */
.L_x_55:
[----:B------:R-:W-:Y:S02]  /*3600*/  PLOP3.LUT P1, PT, P1, P0, PT, 0xf2, 0x2f ;  /* 0x00000000002f781c */ /* 0x000fe40000f21e72 */
[----:B------:R-:W-:-:S08]  /*3610*/  @P0 R2UR P1, UR6, R125 ;  /* 0x000000007d0602ca */ /* 0x000fd00000020000 */
[----:B------:R-:W-:Y:S02]  /*3620*/  PLOP3.LUT P1, PT, P1, P0, PT, 0xf2, 0x2f ;  /* 0x00000000002f781c */ /* 0x000fe40000f21e72 */
[----:B------:R-:W-:-:S08]  /*3630*/  @P0 R2UR.OR P1, UR5, R90 ;  /* 0x000000005a0502ca */ /* 0x000fd00000120000 */
[----:B------:R-:W-:Y:S02]  /*3640*/  PLOP3.LUT P1, PT, P1, P0, PT, 0xf2, 0x2f ;  /* 0x00000000002f781c */ /* 0x000fe40000f21e72 */
[----:B------:R-:W-:-:S08]  /*3650*/  @P0 R2UR.OR P1, UR4, R4 ;  /* 0x00000000040402ca */ /* 0x000fd00000120000 */
[----:B------:R-:W-:Y:S02]  /*3660*/  @P0 PLOP3.LUT P0, PT, P1, PT, PT, 0x80, 0x8 ;  /* 0x000000000008081c */ /* 0x000fe40000f0f070 */
[----:B------:R-:W-:-:S03]  /*3670*/  PLOP3.LUT P1, PT, PT, PT, PT, 0x80, 0x8 ;  /* 0x000000000008781c */ /* 0x000fc60003f2f070 */
[----:B------:R1:W-:Y:S08]  /*3680*/  UTMASTG.2D [UR4], [UR12], desc[URZ] ;  /* 0x0000ff040c0073b5 */ /* 0x0003f00008009000 */
[----:B-1----:R-:W-:Y:S05]  /*3690*/  @P0 BRA.U.ANY `(.L_x_55) ;  /* 0xfffffffd00d80947 */ /* 0x002fea000393ffff */
[----:B------:R0:W-:Y:S01]  /*36a0*/  UTMACMDFLUSH ;  /* 0x00000000000079b7 */ /* 0x0001e20000000000 */
[----:B------:R-:W-:-:S04]  /*36b0*/  DEPBAR.LE SB0, 0x0 ;  /* 0x000080000000791a */ /* 0x000fc80000000000 */
.L_x_54:
[----:B------:R-:W-:Y:S05]  /*36c0*/  BSYNC.RECONVERGENT B0 ;  /* 0x0000000000007941 */ /* 0x000fea0003800200 */
.L_x_53:
[----:B----4-:R-:W-:Y:S01]  /*36d0*/  FMUL2 R20, R80.F32x2.HI_LO, -1.4426950216293334961 ;  /* 0xbfb8aa3b5014784a */ /* 0x010fe20001000000 */
[----:B------:R-:W-:Y:S01]  /*36e0*/  BAR.SYNC.DEFER_BLOCKING 0x2, 0x80 ;  /* 0x0082000000007b1d */ /* 0x000fe20000010000 */
[----:B------:R-:W-:Y:S01]  /*36f0*/  FMUL2 R4, R34.F32x2.HI_LO, -1.4426950216293334961 ;  /* 0xbfb8aa3b2204784a */ /* 0x000fe20001000000 */
[----:B------:R-:W-:Y:S01]  /*3700*/  ISETP.NE.AND P2, PT, R121, RZ, PT ;  /* 0x000000ff7900720c */ /* 0x000fe20003f45270 */
[----:B------:R-:W-:Y:S02]  /*3710*/  FMUL2 R22, R78.F32x2.HI_LO, -1.4426950216293334961 ;  /* 0xbfb8aa3b4e16784a */ /* 0x000fe40001000000 */
[----:B------:R-:W-:Y:S01]  /*3720*/  FMUL2 R6, R32.F32x2.HI_LO, -1.4426950216293334961 ;  /* 0xbfb8aa3b2006784a */ /* 0x000fe20001000000 */
[----:B------:R-:W-:Y:S01]  /*3730*/  MUFU.EX2 R20, R20 ;  /* 0x0000001400147308 */ /* 0x000fe20000000800 */
[----:B------:R-:W-:Y:S02]  /*3740*/  FMUL2 R96, R70.F32x2.HI_LO, -1.4426950216293334961 ;  /* 0xbfb8aa3b4660784a */ /* 0x000fe40001000000 */
[----:B------:R-:W-:-:S02]  /*3750*/  FMUL2 R94, R72.F32x2.HI_LO, -1.4426950216293334961 ;  /* 0xbfb8aa3b485e784a */ /* 0x000fc40001000000 */
[----:B------:R-:W-:Y:S02]  /*3760*/  FMUL2 R100, R64.F32x2.HI_LO, -1.4426950216293334961 ;  /* 0xbfb8aa3b4064784a */ /* 0x000fe40001000000 */
[----:B------:R-:W-:Y:S01]  /*3770*/  FMUL2 R90, R76.F32x2.HI_LO, -1.4426950216293334961 ;  /* 0xbfb8aa3b4c5a784a */ /* 0x000fe20001000000 */
[----:B------:R-:W1:Y:S01]  /*3780*/  MUFU.EX2 R21, R21 ;  /* 0x0000001500157308 */ /* 0x000e620000000800 */
[----:B------:R-:W-:Y:S02]  /*3790*/  FMUL2 R8, R30.F32x2.HI_LO, -1.4426950216293334961 ;  /* 0xbfb8aa3b1e08784a */ /* 0x000fe40001000000 */
[----:B------:R-:W-:Y:S02]  /*37a0*/  FMUL2 R92, R74.F32x2.HI_LO, -1.4426950216293334961 ;  /* 0xbfb8aa3b4a5c784a */ /* 0x000fe40001000000 */
[----:B------:R-:W-:Y:S02]  /*37b0*/  FMUL2 R10, R28.F32x2.HI_LO, -1.4426950216293334961 ;  /* 0xbfb8aa3b1c0a784a */ /* 0x000fe40001000000 */
[----:B------:R-:W-:Y:S01]  /*37c0*/  FMUL2 R14, R24.F32x2.HI_LO, -1.4426950216293334961 ;  /* 0xbfb8aa3b180e784a */ /* 0x000fe20001000000 */
[----:B------:R-:W-:Y:S01]  /*37d0*/  MUFU.EX2 R4, R4 ;  /* 0x0000000400047308 */ /* 0x000fe20000000800 */
[----:B------:R-:W-:-:S02]  /*37e0*/  FMUL2 R12, R26.F32x2.HI_LO, -1.4426950216293334961 ;  /* 0xbfb8aa3b1a0c784a */ /* 0x000fc40001000000 */
[----:B------:R-:W-:Y:S02]  /*37f0*/  FMUL2 R98, R68.F32x2.HI_LO, -1.4426950216293334961 ;  /* 0xbfb8aa3b4462784a */ /* 0x000fe40001000000 */
[----:B------:R-:W-:Y:S02]  /*3800*/  FMUL2 R16, R84.F32x2.HI_LO, -1.4426950216293334961 ;  /* 0xbfb8aa3b5410784a */ /* 0x000fe40001000000 */
[----:B------:R-:W-:Y:S01]  /*3810*/  FMUL2 R18, R82.F32x2.HI_LO, -1.4426950216293334961 ;  /* 0xbfb8aa3b5212784a */ /* 0x000fe20001000000 */
[----:B------:R-:W2:Y:S01]  /*3820*/  MUFU.EX2 R5, R5 ;  /* 0x0000000500057308 */ /* 0x000ea20000000800 */
[----:B-1----:R-:W-:-:S07]  /*3830*/  FADD2 R20, R20.F32x2.HI_LO, 1 ;  /* 0x3f8000001414744b */ /* 0x002fce0000200000 */
[----:B------:R-:W-:Y:S08]  /*3840*/  MUFU.EX2 R22, R22 ;  /* 0x0000001600167308 */ /* 0x000ff00000000800 */
[----:B------:R-:W1:Y:S01]  /*3850*/  MUFU.EX2 R23, R23 ;  /* 0x0000001700177308 */ /* 0x000e620000000800 */
[----:B--2---:R-:W-:-:S07]  /*3860*/  FADD2 R4, R4.F32x2.HI_LO, 1 ;  /* 0x3f8000000404744b */ /* 0x004fce0000200000 */
[----:B------:R-:W-:Y:S08]  /*3870*/  MUFU.EX2 R6, R6 ;  /* 0x0000000600067308 */ /* 0x000ff00000000800 */
        /* <DEDUP_REMOVED lines=35> */
[----:B------:R-:W-:Y:S08]  /*3ab0*/  MUFU.RCP R20, R20 ;  /* 0x0000001400147308 */ /* 0x000ff00000001000 */
[----:B------:R-:W2:Y:S01]  /*3ac0*/  MUFU.RCP R21, R21 ;  /* 0x0000001500157308 */ /* 0x000ea20000001000 */
[----:B-1----:R-:W-:-:S07]  /*3ad0*/  FADD2 R16, R16.F32x2.HI_LO, 1 ;  /* 0x3f8000001010744b */ /* 0x002fce0000200000 */
[----:B------:R-:W-:Y:S08]  /*3ae0*/  MUFU.RCP R4, R4 ;  /* 0x0000000400047308 */ /* 0x000ff00000001000 */
[----:B------:R-:W1:Y:S01]  /*3af0*/  MUFU.RCP R5, R5 ;  /* 0x0000000500057308 */ /* 0x000e620000001000 */
[----:B--2---:R-:W-:-:S04]  /*3b00*/  FMUL2 R20, R20.F32x2.HI_LO, R80.F32x2.HI_LO ;  /* 0x000000501414724a */ /* 0x004fc80000000000 */
[----:B------:R-:W-:-:S03]  /*3b10*/  FMUL2 R20, R20.F32x2.HI_LO, R50.F32x2.HI_LO ;  /* 0x000000321414724a */ /* 0x000fc60000000000 */
[----:B------:R-:W-:Y:S01]  /*3b20*/  MUFU.EX2 R18, R18 ;  /* 0x0000001200127308 */ /* 0x000fe20000000800 */
[----:B------:R-:W-:-:S07]  /*3b30*/  FMUL2 R20, R20.F32x2.HI_LO, R88.F32 ;  /* 0x000000581414724a */ /* 0x000fce0001000000 */
[----:B------:R-:W2:Y:S01]  /*3b40*/  MUFU.EX2 R19, R19 ;  /* 0x0000001300137308 */ /* 0x000ea20000000800 */
[----:B-1----:R-:W-:-:S04]  /*3b50*/  FMUL2 R4, R4.F32x2.HI_LO, R34.F32x2.HI_LO ;  /* 0x000000220404724a */ /* 0x002fc80000000000 */
[----:B------:R-:W-:-:S03]  /*3b60*/  FMUL2 R4, R4.F32x2.HI_LO, R66.F32x2.HI_LO ;  /* 0x000000420404724a */ /* 0x000fc60000000000 */
[----:B------:R-:W-:Y:S01]  /*3b70*/  MUFU.RCP R22, R22 ;  /* 0x0000001600167308 */ /* 0x000fe20000001000 */
[----:B------:R-:W-:-:S07]  /*3b80*/  FMUL2 R4, R4.F32x2.HI_LO, R88.F32 ;  /* 0x000000580404724a */ /* 0x000fce0001000000 */
[----:B------:R-:W1:Y:S01]  /*3b90*/  MUFU.RCP R23, R23 ;  /* 0x0000001700177308 */ /* 0x000e620000001000 */
[----:B--2---:R-:W-:-:S07]  /*3ba0*/  FADD2 R18, R18.F32x2.HI_LO, 1 ;  /* 0x3f8000001212744b */ /* 0x004fce0000200000 */
[----:B------:R-:W-:Y:S08]  /*3bb0*/  MUFU.RCP R6, R6 ;  /* 0x0000000600067308 */ /* 0x000ff00000001000 */
[----:B------:R-:W2:Y:S01]  /*3bc0*/  MUFU.RCP R7, R7 ;  /* 0x0000000700077308 */ /* 0x000ea20000001000 */
[----:B-1----:R-:W-:-:S04]  /*3bd0*/  FMUL2 R22, R22.F32x2.HI_LO, R78.F32x2.HI_LO ;  /* 0x0000004e1616724a */ /* 0x002fc80000000000 */
[----:B------:R-:W-:-:S03]  /*3be0*/  FMUL2 R22, R22.F32x2.HI_LO, R44.F32x2.HI_LO ;  /* 0x0000002c1616724a */ /* 0x000fc60000000000 */
[----:B------:R-:W-:Y:S01]  /*3bf0*/  MUFU.RCP R96, R96 ;  /* 0x0000006000607308 */ /* 0x000fe20000001000 */
[----:B------:R-:W-:-:S07]  /*3c00*/  FMUL2 R22, R22.F32x2.HI_LO, R88.F32 ;  /* 0x000000581616724a */ /* 0x000fce0001000000 */
[----:B------:R-:W1:Y:S01]  /*3c10*/  MUFU.RCP R97, R97 ;  /* 0x0000006100617308 */ /* 0x000e620000001000 */
[----:B--2---:R-:W-:-:S04]  /*3c20*/  FMUL2 R6, R6.F32x2.HI_LO, R32.F32x2.HI_LO ;  /* 0x000000200606724a */ /* 0x004fc80000000000 */
[----:B------:R-:W-:-:S03]  /*3c30*/  FMUL2 R6, R6.F32x2.HI_LO, R60.F32x2.HI_LO ;  /* 0x0000003c0606724a */ /* 0x000fc60000000000 */
[----:B------:R-:W-:Y:S01]  /*3c40*/  MUFU.RCP R94, R94 ;  /* 0x0000005e005e7308 */ /* 0x000fe20000001000 */
[----:B------:R-:W-:-:S07]  /*3c50*/  FMUL2 R6, R6.F32x2.HI_LO, R88.F32 ;  /* 0x000000580606724a */ /* 0x000fce0001000000 */
        /* <DEDUP_REMOVED lines=12> */
[----:B------:R-:W-:Y:S01]  /*3d20*/  FMUL2 R100, R100.F32x2.HI_LO, R2.F32x2.HI_LO ;  /* 0x000000026464724a */ /* 0x000fe20000000000 */
[-C--:B------:R-:W-:Y:S02]  /*3d30*/  FMNMX.NAN R3, |R20|, |R4|.reuse, !PT ;  /* 0x4000000414037209 */ /* 0x080fe40007820200 */
[----:B------:R-:W-:Y:S01]  /*3d40*/  MUFU.RCP R8, R8 ;  /* 0x0000000800087308 */ /* 0x000fe20000001000 */
[----:B------:R-:W-:Y:S01]  /*3d50*/  F2FP.SATFINITE.E2M1.F32.PACK_AB_MERGE_C R4, R5, R4, RZ ;  /* 0x000000040504723e */ /* 0x000fe200042070ff */
[----:B------:R-:W-:Y:S01]  /*3d60*/  FMUL2 R100, R100.F32x2.HI_LO, R88.F32 ;  /* 0x000000586464724a */ /* 0x000fe20001000000 */
[----:B------:R-:W-:Y:S02]  /*3d70*/  FMNMX.NAN R2, |R23|, |R7|, !PT ;  /* 0x4000000717027209 */ /* 0x000fe40007820200 */
[----:B------:R-:W-:-:S03]  /*3d80*/  PRMT R4, R4, 0x7054, RZ ;  /* 0x0000705404047816 */ /* 0x000fc600000000ff */
        /* <DEDUP_REMOVED lines=21> */
[----:B--2---:R-:W-:Y:S01]  /*3ee0*/  FMUL2 R14, R14.F32x2.HI_LO, R24.F32x2.HI_LO ;  /* 0x000000180e0e724a */ /* 0x004fe20000000000 */
[C---:B------:R-:W-:Y:S02]  /*3ef0*/  FMNMX.NAN R24, |R21|.reuse, |R5|, !PT ;  /* 0x4000000515187209 */ /* 0x040fe40007820200 */
[----:B------:R-:W-:Y:S01]  /*3f00*/  F2FP.SATFINITE.E2M1.F32.PACK_AB_MERGE_C R25, R21, R20, RZ ;  /* 0x000000141519723e */ /* 0x000fe200042070ff */
[----:B------:R-:W-:Y:S01]  /*3f10*/  FMUL2 R14, R14.F32x2.HI_LO, R52.F32x2.HI_LO ;  /* 0x000000340e0e724a */ /* 0x000fe20000000000 */
[----:B------:R-:W-:Y:S02]  /*3f20*/  F2FP.SATFINITE.E2M1.F32.PACK_AB_MERGE_C R5, R23, R22, RZ ;  /* 0x000000161705723e */ /* 0x000fe400042070ff */
[----:B------:R-:W-:Y:S01]  /*3f30*/  MUFU.RCP R98, R98 ;  /* 0x0000006200627308 */ /* 0x000fe20000001000 */
[----:B------:R-:W-:Y:S01]  /*3f40*/  FMNMX.NAN R21, |R22|, |R6|, !PT ;  /* 0x4000000616157209 */ /* 0x000fe20007820200 */
[----:B------:R-:W-:Y:S01]  /*3f50*/  FMUL2 R14, R14.F32x2.HI_LO, R88.F32 ;  /* 0x000000580e0e724a */ /* 0x000fe20001000000 */
[----:B------:R-:W-:-:S02]  /*3f60*/  F2FP.SATFINITE.E2M1.F32.PACK_AB_MERGE_C R22, R97, R96, RZ ;  /* 0x000000606116723e */ /* 0x000fc400042070ff */
[----:B------:R-:W-:Y:S02]  /*3f70*/  F2FP.SATFINITE.E2M1.F32.PACK_AB_MERGE_C R6, R7, R6, RZ ;  /* 0x000000060706723e */ /* 0x000fe400042070ff */
[----:B------:R-:W-:Y:S01]  /*3f80*/  PRMT R22, R22, 0x7604, RZ ;  /* 0x0000760416167816 */ /* 0x000fe200000000ff */
[----:B------:R-:W2:Y:S01]  /*3f90*/  MUFU.RCP R99, R99 ;  /* 0x0000006300637308 */ /* 0x000ea20000001000 */
[----:B-1----:R-:W-:Y:S01]  /*3fa0*/  FMUL2 R12, R12.F32x2.HI_LO, R26.F32x2.HI_LO ;  /* 0x0000001a0c0c724a */ /* 0x002fe20000000000 */
[----:B------:R-:W-:Y:S02]  /*3fb0*/  F2FP.SATFINITE.E2M1.F32.PACK_AB_MERGE_C R27, R95, R94, RZ ;  /* 0x0000005e5f1b723e */ /* 0x000fe400042070ff */
[----:B------:R-:W-:Y:S01]  /*3fc0*/  FMNMX.NAN R20, |R91|, |R9|, !PT ;  /* 0x400000095b147209 */ /* 0x000fe20007820200 */
[----:B------:R-:W-:Y:S01]  /*3fd0*/  FMUL2 R12, R12.F32x2.HI_LO, R58.F32x2.HI_LO ;  /* 0x0000003a0c0c724a */ /* 0x000fe20000000000 */
[----:B------:R-:W-:Y:S02]  /*3fe0*/  PRMT R27, R27, 0x7054, RZ ;  /* 0x000070541b1b7816 */ /* 0x000fe400000000ff */
[----:B------:R-:W-:Y:S01]  /*3ff0*/  MUFU.RCP R16, R16 ;  /* 0x0000001000107308 */ /* 0x000fe20000001000 */
[----:B------:R-:W-:Y:S01]  /*4000*/  FMUL2 R12, R12.F32x2.HI_LO, R88.F32 ;  /* 0x000000580c0c724a */ /* 0x000fe20001000000 */
[----:B------:R-:W-:-:S02]  /*4010*/  F2FP.SATFINITE.E2M1.F32.PACK_AB_MERGE_C R7, R9, R8, RZ ;  /* 0x000000080907723e */ /* 0x000fc400042070ff */
[----:B------:R-:W-:Y:S02]  /*4020*/  FMNMX.NAN R23, |R90|, |R8|, !PT ;  /* 0x400000085a177209 */ /* 0x000fe40007820200 */
[----:B------:R-:W-:Y:S02]  /*4030*/  FMNMX.NAN R9, |R92|, |R10|, !PT ;  /* 0x4000000a5c097209 */ /* 0x000fe40007820200 */
[----:B------:R-:W1:Y:S01]  /*4040*/  MUFU.RCP R17, R17 ;  /* 0x0000001100117308 */ /* 0x000e620000001000 */
[----:B--2---:R-:W-:Y:S01]  /*4050*/  FMUL2 R98, R98.F32x2.HI_LO, R68.F32x2.HI_LO ;  /* 0x000000446262724a */ /* 0x004fe20000000000 */
[----:B------:R-:W-:Y:S02]  /*4060*/  FMNMX.NAN R8, |R93|, |R11|, !PT ;  /* 0x4000000b5d087209 */ /* 0x000fe40007820200 */
[----:B------:R-:W-:Y:S01]  /*4070*/  F2FP.SATFINITE.E2M1.F32.PACK_AB_MERGE_C R10, R11, R10, RZ ;  /* 0x0000000a0b0a723e */ /* 0x000fe200042070ff */
[----:B------:R-:W-:Y:S01]  /*4080*/  FMUL2 R98, R98.F32x2.HI_LO, R38.F32x2.HI_LO ;  /* 0x000000266262724a */ /* 0x000fe20000000000 */
[----:B------:R-:W-:-:S02]  /*4090*/  LOP3.LUT R11, R22, R27, RZ, 0xfc, !PT ;  /* 0x0000001b160b7212 */ /* 0x000fc400078efcff */
[----:B------:R-:W-:Y:S01]  /*40a0*/  MUFU.RCP R18, R18 ;  /* 0x0000001200127308 */ /* 0x000fe20000001000 */
[----:B------:R-:W-:Y:S01]  /*40b0*/  F2FP.SATFINITE.E2M1.F32.PACK_AB_MERGE_C R26, R13, R12, RZ ;  /* 0x0000000c0d1a723e */ /* 0x000fe200042070ff */
[----:B------:R-:W-:Y:S01]  /*40c0*/  FMUL2 R98, R98.F32x2.HI_LO, R88.F32 ;  /* 0x000000586262724a */ /* 0x000fe20001000000 */
[----:B------:R-:W-:Y:S02]  /*40d0*/  F2FP.SATFINITE.E2M1.F32.PACK_AB_MERGE_C R27, R15, R14, RZ ;  /* 0x0000000e0f1b723e */ /* 0x000fe400042070ff */
[----:B------:R-:W-:Y:S02]  /*40e0*/  FMNMX3.NAN R24, |R95|, |R13|, R24, !PT ;  /* 0x4000000d5f187276 */ /* 0x000fe40007820218 */
[----:B------:R-:W-:Y:S01]  /*40f0*/  PRMT R22, R25, 0x7054, RZ ;  /* 0x0000705419167816 */ /* 0x000fe200000000ff */
[----:B------:R-:W2:Y:S01]  /*4100*/  MUFU.RCP R19, R19 ;  /* 0x0000001300137308 */ /* 0x000ea20000001000 */
[----:B-1----:R-:W-:Y:S01]  /*4110*/  FMUL2 R16, R16.F32x2.HI_LO, R84.F32x2.HI_LO ;  /* 0x000000541010724a */ /* 0x002fe20000000000 */
[----:B------:R-:W-:-:S02]  /*4120*/  PRMT R13, R5, 0x7604, RZ ;  /* 0x00007604050d7816 */ /* 0x000fc400000000ff */
[----:B------:R-:W-:Y:S01]  /*4130*/  PRMT R26, R26, 0x7054, RZ ;  /* 0x000070541a1a7816 */ /* 0x000fe200000000ff */
[----:B------:R-:W-:Y:S01]  /*4140*/  FMUL2 R16, R16.F32x2.HI_LO, R54.F32x2.HI_LO ;  /* 0x000000361010724a */ /* 0x000fe20000000000 */
[----:B------:R-:W-:Y:S02]  /*4150*/  PRMT R5, R27, 0x7604, RZ ;  /* 0x000076041b057816 */ /* 0x000fe400000000ff */
[----:B------:R-:W-:Y:S01]  /*4160*/  PRMT R25, R6, 0x7604, RZ ;  /* 0x0000760406197816 */ /* 0x000fe200000000ff */
[----:B------:R-:W-:Y:S01]  /*4170*/  FMUL2 R16, R16.F32x2.HI_LO, R88.F32 ;  /* 0x000000581010724a */ /* 0x000fe20001000000 */
[----:B------:R-:W-:Y:S02]  /*4180*/  LOP3.LUT R22, R13, R22, RZ, 0xfc, !PT ;  /* 0x000000160d167212 */ /* 0x000fe400078efcff */
[C---:B------:R-:W-:Y:S02]  /*4190*/  F2FP.SATFINITE.E2M1.F32.PACK_AB_MERGE_C R6, R99.reuse, R98, RZ ;  /* 0x000000626306723e */ /* 0x040fe400042070ff */
[----:B------:R-:W-:-:S02]  /*41a0*/  FMNMX3.NAN R13, |R99|, |R17|, R20, !PT ;  /* 0x40000011630d7276 */ /* 0x000fc40007820214 */
[----:B------:R-:W-:Y:S01]  /*41b0*/  F2FP.SATFINITE.E2M1.F32.PACK_AB_MERGE_C R91, R91, R90, RZ ;  /* 0x0000005a5b5b723e */ /* 0x000fe200042070ff */
[----:B--2---:R-:W-:Y:S01]  /*41c0*/  FMUL2 R18, R18.F32x2.HI_LO, R82.F32x2.HI_LO ;  /* 0x000000521212724a */ /* 0x004fe20000000000 */
[----:B------:R-:W-:Y:S02]  /*41d0*/  LOP3.LUT R5, R5, R26, RZ, 0xfc, !PT ;  /* 0x0000001a05057212 */ /* 0x000fe400078efcff */
[----:B------:R-:W-:Y:S01]  /*41e0*/  LOP3.LUT R4, R25, R4, RZ, 0xfc, !PT ;  /* 0x0000000419047212 */ /* 0x000fe200078efcff */
[----:B------:R-:W-:Y:S01]  /*41f0*/  FMUL2 R18, R18.F32x2.HI_LO, R48.F32x2.HI_LO ;  /* 0x000000301212724a */ /* 0x000fe20000000000 */
[----:B------:R-:W-:Y:S02]  /*4200*/  F2FP.SATFINITE.E2M1.F32.PACK_AB_MERGE_C R20, R17, R16, RZ ;  /* 0x000000101114723e */ /* 0x000fe400042070ff */
[----:B------:R-:W-:Y:S01]  /*4210*/  LOP3.LUT R6, R11, 0xff, R6, 0xf8, !PT ;  /* 0x000000ff0b067812 */ /* 0x000fe200078ef806 */
[----:B------:R-:W-:Y:S01]  /*4220*/  FMUL2 R18, R18.F32x2.HI_LO, R88.F32 ;  /* 0x000000581212724a */ /* 0x000fe20001000000 */
[----:B------:R-:W-:-:S02]  /*4230*/  F2FP.SATFINITE.E2M1.F32.PACK_AB_MERGE_C R17, R101, R100, RZ ;  /* 0x000000646511723e */ /* 0x000fc400042070ff */
[----:B------:R-:W-:Y:S02]  /*4240*/  F2FP.SATFINITE.E2M1.F32.PACK_AB_MERGE_C R93, R93, R92, RZ ;  /* 0x0000005c5d5d723e */ /* 0x000fe400042070ff */
[----:B------:R-:W-:Y:S02]  /*4250*/  LOP3.LUT R22, R22, 0xff, R91, 0xf8, !PT ;  /* 0x000000ff16167812 */ /* 0x000fe400078ef85b */
[----:B------:R-:W-:Y:S02]  /*4260*/  LOP3.LUT R20, R5, 0xff, R20, 0xf8, !PT ;  /* 0x000000ff05147812 */ /* 0x000fe400078ef814 */
[----:B------:R-:W-:Y:S02]  /*4270*/  F2FP.SATFINITE.E2M1.F32.PACK_AB_MERGE_C R11, R19, R18, RZ ;  /* 0x00000012130b723e */ /* 0x000fe400042070ff */
[----:B------:R-:W-:Y:S02]  /*4280*/  LOP3.LUT R7, R4, 0xff, R7, 0xf8, !PT ;  /* 0x000000ff04077812 */ /* 0x000fe400078ef807 */
[----:B------:R-:W-:-:S02]  /*4290*/  PRMT R4, R17, 0x6540, R6 ;  /* 0x0000654011047816 */ /* 0x000fc40000000006 */
[----:B------:R-:W-:Y:S02]  /*42a0*/  PRMT R5, R93, 0x6540, R22 ;  /* 0x000065405d057816 */ /* 0x000fe40000000016 */
[----:B------:R-:W-:Y:S02]  /*42b0*/  PRMT R6, R11, 0x6540, R20 ;  /* 0x000065400b067816 */ /* 0x000fe40000000014 */
[----:B------:R-:W-:Y:S02]  /*42c0*/  PRMT R7, R10, 0x6540, R7 ;  /* 0x000065400a077816 */ /* 0x000fe40000000007 */
[----:B------:R-:W-:Y:S02]  /*42d0*/  FMNMX3.NAN R23, |R98|, |R16|, R23, !PT ;  /* 0x4000001062177276 */ /* 0x000fe40007820217 */
[----:B------:R-:W-:Y:S01]  /*42e0*/  FMNMX3.NAN R12, |R94|, |R12|, R3, !PT ;  /* 0x4000000c5e0c7276 */ /* 0x000fe20007820203 */
[----:B------:R1:W-:Y:S01]  /*42f0*/  STS.128 [R110+0x4400], R4 ;  /* 0x004400046e007388 */ /* 0x0003e20000000c00 */
[----:B------:R-:W-:-:S02]  /*4300*/  FMNMX3.NAN R8, |R101|, |R19|, R8, !PT ;  /* 0x4000001365087276 */ /* 0x000fc40007820208 */
[----:B------:R-:W-:Y:S01]  /*4310*/  FMNMX3.NAN R15, |R97|, |R15|, R2, !PT ;  /* 0x4000000f610f7276 */ /* 0x000fe20007820202 */
[----:B------:R2:W-:Y:S06]  /*4320*/  MEMBAR.ALL.CTA ;  /* 0x0000000000007992 */ /* 0x0005ec0000008000 */
[----:B--2---:R-:W2:Y:S01]  /*4330*/  FENCE.VIEW.ASYNC.S ;  /* 0x00000000000073c6 */ /* 0x004ea20000000000 */
[----:B------:R-:W-:Y:S02]  /*4340*/  FMNMX3.NAN R9, |R100|, |R18|, R9, !PT ;  /* 0x4000001264097276 */ /* 0x000fe40007820209 */
[----:B------:R-:W-:-:S02]  /*4350*/  FMNMX3.NAN R14, |R96|, |R14|, R21, !PT ;  /* 0x4000000e600e7276 */ /* 0x000fc40007820215 */
[----:B------:R-:W-:Y:S02]  /*4360*/  FMNMX.NAN R13, R13, R24, !PT ;  /* 0x000000180d0d7209 */ /* 0x000fe40007820000 */
[----:B------:R-:W-:Y:S02]  /*4370*/  FMNMX.NAN R12, R23, R12, !PT ;  /* 0x0000000c170c7209 */ /* 0x000fe40007820000 */
[----:B------:R-:W-:Y:S02]  /*4380*/  FMNMX3.NAN R8, R8, R15, R13, !PT ;  /* 0x0000000f08087276 */ /* 0x000fe4000782000d */
[----:B------:R-:W-:-:S04]  /*4390*/  FMNMX3.NAN R9, R9, R14, R12, !PT ;  /* 0x0000000e09097276 */ /* 0x000fc8000782000c */
[----:B------:R-:W-:-:S04]  /*43a0*/  FMNMX3.NAN R9, R9, R8, RZ, !PT ;  /* 0x0000000809097276 */ /* 0x000fc800078200ff */
[----:B------:R-:W-:Y:S01]  /*43b0*/  FMNMX R126, R9, R126, !PT ;  /* 0x0000007e097e7209 */ /* 0x000fe20007800000 */
[----:B--2---:R-:W-:Y:S06]  /*43c0*/  BAR.SYNC.DEFER_BLOCKING 0x2, 0x80 ;  /* 0x0082000000007b1d */ /* 0x004fec0000010000 */
[----:B-1----:R-:W-:Y:S05]  /*43d0*/  @P2 BRA `(.L_x_56) ;  /* 0x0000000000442947 */ /* 0x002fea0003800000 */
[----:B------:R-:W-:Y:S01]  /*43e0*/  IMAD R128, R89, 0x4, R128 ;  /* 0x0000000459807824 */ /* 0x000fe200078e0280 */
[----:B------:R-:W-:Y:S01]  /*43f0*/  UIADD3 UR12, UP0, UPT, UR10, 0x2c0, URZ ;  /* 0x000002c00a0c7890 */ /* 0x000fe2000ff1e0ff */
[----:B------:R-:W-:Y:S02]  /*4400*/  PLOP3.LUT P0, PT, PT, PT, PT, 0x80, 0x8 ;  /* 0x000000000008781c */ /* 0x000fe40003f0f070 */
[----:B------:R-:W-:Y:S01]  /*4410*/  IADD3 R2, PT, PT, R87, 0x4400, RZ ;  /* 0x0000440057027810 */ /* 0x000fe20007ffe0ff */
[----:B------:R-:W-:Y:S01]  /*4420*/  IMAD.SHL.U32 R128, R128, 0x10, RZ ;  /* 0x0000001080807824 */ /* 0x000fe200078e00ff */
[----:B------:R-:W-:-:S12]  /*4430*/  UIADD3.X UR13, UPT, UPT, URZ, UR11, URZ, UP0, !UPT ;  /* 0x0000000bff0d7290 */ /* 0x000fd800087fe4ff */
.L_x_57:
        /* <DEDUP_REMOVED lines=10> */
[----:B------:R0:W-:Y:S02]  /*44e0*/  UTMACMDFLUSH ;  /* 0x00000000000079b7 */ /* 0x0001e40000000000 */
.L_x_56:
[----:B------:R-:W-:Y:S01]  /*44f0*/  BAR.SYNC.DEFER_BLOCKING 0x2, 0x80 ;  /* 0x0082000000007b1d */ /* 0x000fe20000010000 */
[----:B------:R-:W-:Y:S01]  /*4500*/  HFMA2 R128, -RZ, RZ, 0, 1.1920928955078125e-07 ;  /* 0x00000002ff807431 */ /* 0x000fe200000001ff */
[----:B------:R-:W-:-:S04]  /*4510*/  PLOP3.LUT P0, PT, PT, PT, PT, 0x8, 0x80 ;  /* 0x000000000080781c */ /* 0x000fc80003f0e170 */
[----:B------:R-:W-:Y:S09]  /*4520*/  @P3 BRA `(.L_x_58) ;  /* 0xffffffe800c83947 */ /* 0x000ff2000383ffff */
[----:B------:R-:W-:Y:S01]  /*4530*/  ELECT P0, URZ, PT ;  /* 0x0000000000ff782f */ /* 0x000fe20003800000 */
[C---:B------:R-:W-:Y:S01]  /*4540*/  IMAD R3, R108.reuse, 0x8, R87 ;  /* 0x000000086c037824 */ /* 0x040fe200078e0257 */
[----:B------:R-:W-:Y:S01]  /*4550*/  SHF.L.U32 R4, R107, 0x1f, RZ ;  /* 0x0000001f6b047819 */ /* 0x000fe200000006ff */
[----:B------:R-:W-:Y:S01]  /*4560*/  BSSY B0, `(.L_x_59) ;  /* 0x0000006000007945 */ /* 0x000fe20003800000 */
[----:B------:R-:W-:-:S09]  /*4570*/  LEA R91, R108, R87, 0x4 ;  /* 0x000000576c5b7211 */ /* 0x000fd200078e20ff */
[----:B------:R-:W-:-:S04]  /*4580*/  @P0 IMAD.MOV.U32 R2, RZ, RZ, 0x1 ;  /* 0x00000001ff020424 */ /* 0x000fc800078e00ff */
[----:B------:R1:W-:Y:S01]  /*4590*/  @P0 SYNCS.ARRIVE.TRANS64.ART0 RZ, [R123+URZ+0x60], R2 ;  /* 0x000060027bff09a7 */ /* 0x0003e200085000ff */
[----:B------:R-:W2:Y:S02]  /*45a0*/  SYNCS.PHASECHK.TRANS64.TRYWAIT P0, [R3+URZ+0x70], R4 ;  /* 0x00007004030075a7 */ /* 0x000ea400080011ff */
[----:B-12---:R-:W-:Y:S05]  /*45b0*/  @!P0 BRA `(.L_x_60) ;  /* 0x0000000800cc8947 */ /* 0x006fea0003800000 */
.L_x_92:
[----:B------:R-:W-:Y:S05]  /*45c0*/  BSYNC B0 ;  /* 0x0000000000007941 */ /* 0x000fea0003800000 */
.L_x_59:
[----:B------:R-:W2:Y:S01]  /*45d0*/  LDS.128 R88, [R91+0x31c10] ;  /* 0x031c10005b587984 */ /* 0x000ea20000000c00 */
[----:B------:R-:W-:Y:S01]  /*45e0*/  CREDUX.MAXABS.F32.NAN UR4, R126 ;  /* 0x000000007e0472cc */ /* 0x000fe20000006400 */
[----:B------:R-:W-:Y:S01]  /*45f0*/  BSSY.RECONVERGENT B0, `(.L_x_61) ;  /* 0x0000014000007945 */ /* 0x000fe20003800200 */
[----:B------:R-:W-:Y:S01]  /*4600*/  ISETP.NE.AND P0, PT, R102, RZ, PT ;  /* 0x000000ff6600720c */ /* 0x000fe20003f05270 */
[----:B------:R3:W-:Y:S06]  /*4610*/  MEMBAR.ALL.CTA ;  /* 0x0000000000007992 */ /* 0x0007ec0000008000 */
[----:B---3--:R-:W3:Y:S01]  /*4620*/  FENCE.VIEW.ASYNC.S ;  /* 0x00000000000073c6 */ /* 0x008ee20000000000 */
[----:B------:R-:W-:-:S02]  /*4630*/  VIADD R106, R106, 0x1 ;  /* 0x000000016a6a7836 */ /* 0x000fc40000000000 */
[----:B------:R-:W-:Y:S02]  /*4640*/  VIADD R108, R108, 0x1 ;  /* 0x000000016c6c7836 */ /* 0x000fe40000000000 */
[----:B------:R-:W-:Y:S01]  /*4650*/  IMAD.U32 R2, RZ, RZ, UR4 ;  /* 0x00000004ff027e24 */ /* 0x000fe2000f8e00ff */
[----:B---3--:R3:W-:Y:S04]  /*4660*/  SYNCS.ARRIVE.TRANS64.ART0 RZ, [R3+URZ+0x80], R0 ;  /* 0x0000800003ff79a7 */ /* 0x0087e800085000ff */
[----:B------:R3:W-:Y:S01]  /*4670*/  @!P0 STS [R119+0x31c00], R2 ;  /* 0x031c000277008388 */ /* 0x0007e20000000800 */
[----:B------:R-:W-:Y:S01]  /*4680*/  BAR.SYNC.DEFER_BLOCKING 0x2, 0x80 ;  /* 0x0082000000007b1d */ /* 0x000fe20000010000 */
[----:B------:R-:W-:-:S13]  /*4690*/  LOP3.LUT P0, RZ, R121, R102, RZ, 0xfc, !PT ;  /* 0x0000006679ff7212 */ /* 0x000fda000780fcff */
[----:B------:R-:W-:Y:S05]  /*46a0*/  @P0 BRA `(.L_x_62) ;  /* 0x0000000000200947 */ /* 0x000fea0003800000 */
[----:B------:R-:W-:Y:S01]  /*46b0*/  IMAD.U32 R87, RZ, RZ, UR7 ;  /* 0x00000007ff577e24 */ /* 0x000fe2000f8e00ff */
[----:B------:R-:W4:Y:S04]  /*46c0*/  LDCU.64 UR4, c[0x0][0x740] ;  /* 0x0000e800ff0477ac */ /* 0x000f280008000a00 */
[----:B-1----:R-:W1:Y:S01]  /*46d0*/  LDS.128 R4, [R87+0x31c00] ;  /* 0x031c000057047984 */ /* 0x002e620000000c00 */
[----:B---34-:R-:W-:-:S04]  /*46e0*/  LEA R2, P0, R103, UR4, 0x2 ;  /* 0x0000000467027c11 */ /* 0x018fc8000f8010ff */
[----:B------:R-:W-:Y:S02]  /*46f0*/  LEA.HI.X R3, R103, UR5, R86, 0x2, P0 ;  /* 0x0000000567037c11 */ /* 0x000fe400080f1456 */
[----:B-1----:R-:W-:-:S04]  /*4700*/  FMNMX3 R4, R4, RZ, R5, !PT ;  /* 0x000000ff04047276 */ /* 0x002fc80007800005 */
[----:B------:R-:W-:-:S05]  /*4710*/  FMNMX3 R7, R4, R6, R7, !PT ;  /* 0x0000000604077276 */ /* 0x000fca0007800007 */
[----:B------:R4:W-:Y:S02]  /*4720*/  REDG.E.MAX.S32.STRONG.GPU desc[UR22][R2.64], R7 ;  /* 0x000000070200798e */ /* 0x0009e4000d12e316 */
.L_x_62:
[----:B------:R-:W-:Y:S05]  /*4730*/  BSYNC.RECONVERGENT B0 ;  /* 0x0000000000007941 */ /* 0x000fea0003800200 */
.L_x_61:
[----:B--2---:R-:W-:Y:S02]  /*4740*/  ISETP.NE.AND P0, PT, R91, 0x1, PT ;  /* 0x000000015b00780c */ /* 0x004fe40003f05270 */
[----:B------:R-:W-:Y:S02]  /*4750*/  ISETP.NE.AND P1, PT, R108, 0x2, PT ;  /* 0x000000026c00780c */ /* 0x000fe40003f25270 */
[----:B------:R-:W-:Y:S02]  /*4760*/  ISETP.NE.AND P2, PT, R106, 0x2, PT ;  /* 0x000000026a00780c */ /* 0x000fe40003f45270 */
[----:B------:R-:W-:Y:S02]  /*4770*/  SEL R4, RZ, 0x1, P1 ;  /* 0x00000001ff047807 */ /* 0x000fe40000800000 */
[----:B---34-:R-:W-:Y:S02]  /*4780*/  SEL R2, RZ, 0x1, P2 ;  /* 0x00000001ff027807 */ /* 0x018fe40001000000 */
[----:B------:R-:W-:-:S02]  /*4790*/  LOP3.LUT R107, R107, R4, RZ, 0x3c, !PT ;  /* 0x000000046b6b7212 */ /* 0x000fc400078e3cff */
[----:B------:R-:W-:Y:S02]  /*47a0*/  LOP3.LUT R105, R105, R2, RZ, 0x3c, !PT ;  /* 0x0000000269697212 */ /* 0x000fe400078e3cff */
[----:B------:R-:W-:Y:S02]  /*47b0*/  SEL R108, R108, RZ, P1 ;  /* 0x000000ff6c6c7207 */ /* 0x000fe40000800000 */
[----:B------:R-:W-:Y:S01]  /*47c0*/  SEL R106, R106, RZ, P2 ;  /* 0x000000ff6a6a7207 */ /* 0x000fe20001000000 */
[----:B------:R-:W-:Y:S06]  /*47d0*/  @!P0 BRA `(.L_x_63) ;  /* 0xffffffe400d08947 */ /* 0x000fec000383ffff */
.L_x_51:
[----:B------:R-:W-:-:S13]  /*47e0*/  ISETP.NE.AND P0, PT, R121, RZ, PT ;  /* 0x000000ff7900720c */ /* 0x000fda0003f05270 */
[----:B------:R-:W-:Y:S05]  /*47f0*/  @P0 BRA `(.L_x_64) ;  /* 0x00000000001c0947 */ /* 0x000fea0003800000 */
[----:B------:R-:W3:Y:S01]  /*4800*/  S2UR UR4, SR_CgaCtaId ;  /* 0x00000000000479c3 */ /* 0x000ee20000008800 */
[----:B------:R-:W-:Y:S02]  /*4810*/  ELECT P1, URZ, PT ;  /* 0x0000000000ff782f */ /* 0x000fe40003820000 */
[----:B------:R-:W-:Y:S01]  /*4820*/  MOV R2, 0x1 ;  /* 0x0000000100027802 */ /* 0x000fe20000000f00 */
[----:B------:R-:W-:-:S04]  /*4830*/  UMOV UR5, 0x40 ;  /* 0x0000004000057882 */ /* 0x000fc80000000000 */
[----:B------:R-:W-:Y:S01]  /*4840*/  UVIRTCOUNT.DEALLOC.SMPOOL 0x80 ;  /* 0x000000800000784c */ /* 0x000fe20000000000 */
[----:B---3--:R-:W-:-:S09]  /*4850*/  ULEA UR4, UR4, UR5, 0x18 ;  /* 0x0000000504047291 */ /* 0x008fd2000f8ec0ff */
[----:B------:R3:W-:Y:S03]  /*4860*/  @P1 STS.U8 [UR4], R2 ;  /* 0x00000002ff001988 */ /* 0x0007e60008000004 */
.L_x_64:
[----:B------:R-:W-:Y:S06]  /*4870*/  BAR.SYNC.DEFER_BLOCKING 0x2, 0x80 ;  /* 0x0082000000007b1d */ /* 0x000fec0000010000 */
[----:B------:R-:W-:Y:S05]  /*4880*/  @P0 BRA `(.L_x_65) ;  /* 0x00000000009c0947 */ /* 0x000fea0003800000 */
[----:B------:R-:W4:Y:S01]  /*4890*/  S2UR UR5, SR_CgaCtaId ;  /* 0x00000000000579c3 */ /* 0x000f220000008800 */
[----:B------:R-:W-:Y:S01]  /*48a0*/  NOP ;  /* 0x0000000000007918 */ /* 0x000fe20000000000 */
[----:B------:R-:W-:Y:S01]  /*48b0*/  UMOV UR4, 0x50 ;  /* 0x0000005000047882 */ /* 0x000fe20000000000 */
[----:B------:R-:W-:Y:S01]  /*48c0*/  LOP3.LUT R4, R120, 0xffff, RZ, 0xc0, !PT ;  /* 0x0000ffff78047812 */ /* 0x000fe200078ec0ff */
[----:B-12---:R-:W-:-:S03]  /*48d0*/  IMAD.MOV.U32 R3, RZ, RZ, 0xffff ;  /* 0x0000ffffff037424 */ /* 0x006fc600078e00ff */
[----:B------:R-:W-:-:S04]  /*48e0*/  SHF.R.U32.HI R4, RZ, 0x5, R4 ;  /* 0x00000005ff047819 */ /* 0x000fc80000011604 */
[----:B------:R-:W-:Y:S01]  /*48f0*/  SHF.L.U32 R3, R3, R4, RZ ;  /* 0x0000000403037219 */ /* 0x000fe200000006ff */
[----:B------:R-:W-:-:S05]  /*4900*/  VIADD R5, R4, 0x10 ;  /* 0x0000001004057836 */ /* 0x000fca0000000000 */
[----:B------:R-:W-:Y:S01]  /*4910*/  SHF.L.U32 R0, R0, R5, RZ ;  /* 0x0000000500007219 */ /* 0x000fe200000006ff */
[----:B----4-:R-:W-:-:S03]  /*4920*/  ULEA UR5, UR5, UR4, 0x18 ;  /* 0x0000000405057291 */ /* 0x010fc6000f8ec0ff */
[----:B------:R-:W-:-:S04]  /*4930*/  LOP3.LUT R5, R0, R3, RZ, 0xfc, !PT ;  /* 0x0000000300057212 */ /* 0x000fc800078efcff */
[C---:B------:R-:W-:Y:S02]  /*4940*/  LOP3.LUT R3, R5.reuse, 0xffff, RZ, 0xc0, !PT ;  /* 0x0000ffff05037812 */ /* 0x040fe400078ec0ff */
[----:B---3--:R-:W1:Y:S02]  /*4950*/  LDS R2, [UR5] ;  /* 0x00000005ff027984 */ /* 0x008e640008000800 */
[----:B-1----:R-:W-:-:S04]  /*4960*/  LOP3.LUT R0, R5, 0xffff, R2, 0x80, !PT ;  /* 0x0000ffff05007812 */ /* 0x002fc800078e8002 */
[----:B------:R-:W-:-:S13]  /*4970*/  ISETP.NE.AND P0, PT, R0, R3, PT ;  /* 0x000000030000720c */ /* 0x000fda0003f05270 */
[----:B------:R-:W-:Y:S05]  /*4980*/  @P0 BRA `(.L_x_66) ;  /* 0x0000000000500947 */ /* 0x000fea0003800000 */
[----:B------:R-:W-:Y:S02]  /*4990*/  SHF.R.U32.HI R0, RZ, 0x10, R2 ;  /* 0x00000010ff007819 */ /* 0x000fe40000011602 */
[----:B------:R-:W-:-:S04]  /*49a0*/  SHF.R.U32.HI R3, RZ, 0x10, R5 ;  /* 0x00000010ff037819 */ /* 0x000fc80000011605 */
[----:B------:R-:W-:-:S04]  /*49b0*/  LOP3.LUT R0, R0, R3, RZ, 0xc0, !PT ;  /* 0x0000000300007212 */ /* 0x000fc800078ec0ff */
[----:B------:R-:W-:-:S13]  /*49c0*/  ISETP.NE.AND P0, PT, R0, R3, PT ;  /* 0x000000030000720c */ /* 0x000fda0003f05270 */
[----:B------:R-:W-:Y:S05]  /*49d0*/  @P0 BRA `(.L_x_67) ;  /* 0x0000000000300947 */ /* 0x000fea0003800000 */
[----:B------:R-:W-:Y:S01]  /*49e0*/  R2UR UR8, R5 ;  /* 0x00000000050872ca */ /* 0x000fe200000e0000 */
[----:B------:R-:W1:Y:S01]  /*49f0*/  S2R R2, SR_LANEID ;  /* 0x0000000000027919 */ /* 0x000e620000000000 */
[----:B------:R-:W-:Y:S02]  /*4a00*/  VOTEU.ANY UR6, UPT, PT ;  /* 0x0000000000067886 */ /* 0x000fe400038e0100 */
[----:B------:R-:W-:-:S09]  /*4a10*/  UFLO.U32 UR6, UR6 ;  /* 0x00000006000672bd */ /* 0x000fd200080e0000 */
[----:B------:R-:W-:-:S06]  /*4a20*/  ULOP3.LUT UR8, URZ, UR8, URZ, 0x33, !UPT ;  /* 0x00000008ff087292 */ /* 0x000fcc000f8e33ff */
[----:B------:R-:W-:-:S04]  /*4a30*/  IMAD.U32 R0, RZ, RZ, UR8 ;  /* 0x00000008ff007e24 */ /* 0x000fc8000f8e00ff */
[----:B------:R-:W2:Y:S02]  /*4a40*/  REDUX UR4, R0 ;  /* 0x00000000000473c4 */ /* 0x000ea40000000000 */
[----:B------:R3:W-:Y:S01]  /*4a50*/  UTCATOMSWS.AND URZ, UR8 ;  /* 0x0000000800ff79e3 */ /* 0x0007e20008000000 */
[----:B-1----:R-:W-:Y:S01]  /*4a60*/  ISETP.EQ.U32.AND P0, PT, R2, UR6, PT ;  /* 0x0000000602007c0c */ /* 0x002fe2000bf02070 */
[----:B--2---:R-:W-:-:S12]  /*4a70*/  IMAD.U32 R2, RZ, RZ, UR4 ;  /* 0x00000004ff027e24 */ /* 0x004fd8000f8e00ff */
[----:B------:R3:W-:Y:S01]  /*4a80*/  @P0 ATOMS.AND RZ, [UR5], R2 ;  /* 0x00000002ffff098c */ /* 0x0007e2000a800005 */
[----:B------:R-:W-:Y:S05]  /*4a90*/  BRA `(.L_x_68) ;  /* 0x0000000000147947 */ /* 0x000fea0003800000 */
.L_x_67:
[----:B------:R-:W-:Y:S02]  /*4aa0*/  MOV R2, 0x4ac0 ;  /* 0x00004ac000027802 */ /* 0x000fe40000000f00 */
[----:B------:R-:W-:Y:S05]  /*4ab0*/  CALL.REL.NOINC `($__internal_0_$__cuda_sm10x_tcgen05_guardrail_trap_col_being_dealloced_not_returned_by_alloc) ;  /* 0x0000000400a47944 */ /* 0x000fea0003c00000 */
[----:B------:R-:W-:Y:S05]  /*4ac0*/  BRA `(.L_x_68) ;  /* 0x0000000000087947 */ /* 0x000fea0003800000 */
.L_x_66:
[----:B------:R-:W-:Y:S02]  /*4ad0*/  MOV R2, 0x4af0 ;  /* 0x00004af000027802 */ /* 0x000fe40000000f00 */
[----:B------:R-:W-:Y:S05]  /*4ae0*/  CALL.REL.NOINC `($__internal_2_$__cuda_sm10x_tcgen05_guardrail_trap_unallocated_columns_being_dealloced) ;  /* 0x0000000400b07944 */ /* 0x000fea0003c00000 */
.L_x_68:
[----:B------:R-:W-:Y:S01]  /*4af0*/  NOP ;  /* 0x0000000000007918 */ /* 0x000fe20000000000 */
.L_x_65:
[----:B------:R-:W-:-:S04]  /*4b00*/  DEPBAR.LE SB0, 0x0 ;  /* 0x000080000000791a */ /* 0x000fc80000000000 */
[----:B------:R-:W-:-:S04]  /*4b10*/  DEPBAR.LE SB0, 0x0 ;  /* 0x000080000000791a */ /* 0x000fc80000000000 */
[----:B---3--:R-:W-:Y:S05]  /*4b20*/  EXIT ;  /* 0x000000000000794d */ /* 0x008fea0003800000 */
.L_x_21:
[----:B------:R-:W-:-:S07]  /*4b30*/  MOV R20, R21 ;  /* 0x0000001500147202 */ /* 0x000fce0000000f00 */
.L_x_69:
[----:B----4-:R4:W3:Y:S02]  /*4b40*/  SYNCS.PHASECHK.TRANS64.TRYWAIT P0, [R14+URZ+0x80], R21 ;  /* 0x000080150e0075a7 */ /* 0x0108e400080011ff */
[----:B---3--:R-:W-:Y:S05]  /*4b50*/  @!P0 NANOSLEEP.SYNCS 0x989680 ;  /* 0x009896800000895d */ /* 0x008fea0003900000 */
[----:B------:R-:W3:Y:S02]  /*4b60*/  @!P0 SYNCS.PHASECHK.TRANS64 P0, [R14+URZ+0x80], R21 ;  /* 0x000080150e0085a7 */ /* 0x000ee400080010ff */
[----:B---3--:R-:W-:Y:S05]  /*4b70*/  @!P0 BRA `(.L_x_69) ;  /* 0xfffffffc00f08947 */ /* 0x008fea000383ffff */
[----:B------:R-:W-:Y:S05]  /*4b80*/  BRA `(.L_x_70) ;  /* 0xffffffc000dc7947 */ /* 0x000fea000383ffff */
.L_x_23:
[----:B------:R-:W-:-:S07]  /*4b90*/  MOV R7, R6 ;  /* 0x0000000600077202 */ /* 0x000fce0000000f00 */
.L_x_71:
[----:B--2---:R2:W3:Y:S02]  /*4ba0*/  SYNCS.PHASECHK.TRANS64.TRYWAIT P0, [R2+URZ+0x80], R7 ;  /* 0x00008007020075a7 */ /* 0x0044e400080011ff */
[----:B---3--:R-:W-:Y:S05]  /*4bb0*/  @!P0 NANOSLEEP.SYNCS 0x989680 ;  /* 0x009896800000895d */ /* 0x008fea0003900000 */
[----:B------:R-:W3:Y:S02]  /*4bc0*/  @!P0 SYNCS.PHASECHK.TRANS64 P0, [R2+URZ+0x80], R7 ;  /* 0x00008007020085a7 */ /* 0x000ee400080010ff */
[----:B---3--:R-:W-:Y:S05]  /*4bd0*/  @!P0 BRA `(.L_x_71) ;  /* 0xfffffffc00f08947 */ /* 0x008fea000383ffff */
[----:B------:R-:W-:Y:S05]  /*4be0*/  BRA `(.L_x_72) ;  /* 0xffffffc400887947 */ /* 0x000fea000383ffff */
.L_x_24:
[----:B------:R-:W-:-:S07]  /*4bf0*/  MOV R9, R8 ;  /* 0x0000000800097202 */ /* 0x000fce0000000f00 */
.L_x_73:
[----:B--2---:R2:W3:Y:S02]  /*4c00*/  SYNCS.PHASECHK.TRANS64.TRYWAIT P0, [R3+URZ+0x80], R9 ;  /* 0x00008009030075a7 */ /* 0x0044e400080011ff */
[----:B---3--:R-:W-:Y:S05]  /*4c10*/  @!P0 NANOSLEEP.SYNCS 0x989680 ;  /* 0x009896800000895d */ /* 0x008fea0003900000 */
[----:B------:R-:W3:Y:S02]  /*4c20*/  @!P0 SYNCS.PHASECHK.TRANS64 P0, [R3+URZ+0x80], R9 ;  /* 0x00008009030085a7 */ /* 0x000ee400080010ff */
[----:B---3--:R-:W-:Y:S05]  /*4c30*/  @!P0 BRA `(.L_x_73) ;  /* 0xfffffffc00f08947 */ /* 0x008fea000383ffff */
[----:B------:R-:W-:Y:S05]  /*4c40*/  BRA `(.L_x_16) ;  /* 0xffffffc400bc7947 */ /* 0x000fea000383ffff */
.L_x_26:
[----:B------:R-:W-:-:S07]  /*4c50*/  MOV R0, UR32 ;  /* 0x0000002000007c02 */ /* 0x000fce0008000f00 */
.L_x_74:
[----:B---3--:R3:W4:Y:S02]  /*4c60*/  SYNCS.PHASECHK.TRANS64.TRYWAIT P0, [R0+URZ+0x70], RZ ;  /* 0x000070ff000075a7 */ /* 0x00872400080011ff */
[----:B----4-:R-:W-:Y:S05]  /*4c70*/  @!P0 NANOSLEEP.SYNCS 0x989680 ;  /* 0x009896800000895d */ /* 0x010fea0003900000 */
[----:B------:R-:W4:Y:S02]  /*4c80*/  @!P0 SYNCS.PHASECHK.TRANS64 P0, [R0+URZ+0x70], RZ ;  /* 0x000070ff000085a7 */ /* 0x000f2400080010ff */
[----:B----4-:R-:W-:Y:S05]  /*4c90*/  @!P0 BRA `(.L_x_74) ;  /* 0xfffffffc00f08947 */ /* 0x010fea000383ffff */
[----:B------:R-:W-:Y:S05]  /*4ca0*/  BRA `(.L_x_75) ;  /* 0xffffffc400bc7947 */ /* 0x000fea000383ffff */
.L_x_29:
[----:B------:R-:W-:Y:S02]  /*4cb0*/  MOV R6, UR9 ;  /* 0x0000000900067c02 */ /* 0x000fe40008000f00 */
[----:B------:R-:W-:Y:S02]  /*4cc0*/  MOV R7, UR9 ;  /* 0x0000000900077c02 */ /* 0x000fe40008000f00 */
[----:B------:R-:W-:-:S07]  /*4cd0*/  MOV R3, UR5 ;  /* 0x0000000500037c02 */ /* 0x000fce0008000f00 */
.L_x_76:
[----:B--2---:R2:W3:Y:S02]  /*4ce0*/  SYNCS.PHASECHK.TRANS64.TRYWAIT P0, [R3+URZ+0x28], R7 ;  /* 0x00002807030075a7 */ /* 0x0044e400080011ff */
[----:B---3--:R-:W-:Y:S05]  /*4cf0*/  @!P0 NANOSLEEP.SYNCS 0x989680 ;  /* 0x009896800000895d */ /* 0x008fea0003900000 */
[----:B------:R-:W3:Y:S02]  /*4d00*/  @!P0 SYNCS.PHASECHK.TRANS64 P0, [R3+URZ+0x28], R7 ;  /* 0x00002807030085a7 */ /* 0x000ee400080010ff */
[----:B---3--:R-:W-:Y:S05]  /*4d10*/  @!P0 BRA `(.L_x_76) ;  /* 0xfffffffc00f08947 */ /* 0x008fea000383ffff */
[----:B------:R-:W-:Y:S05]  /*4d20*/  BRA `(.L_x_28) ;  /* 0xffffffc800907947 */ /* 0x000fea000383ffff */
.L_x_31:
[----:B------:R-:W-:-:S07]  /*4d30*/  MOV R5, R4 ;  /* 0x0000000400057202 */ /* 0x000fce0000000f00 */
.L_x_77:
[----:B---3--:R3:W4:Y:S02]  /*4d40*/  SYNCS.PHASECHK.TRANS64.TRYWAIT P0, [R3+URZ+0x70], R5 ;  /* 0x00007005030075a7 */ /* 0x00872400080011ff */
[----:B----4-:R-:W-:Y:S05]  /*4d50*/  @!P0 NANOSLEEP.SYNCS 0x989680 ;  /* 0x009896800000895d */ /* 0x010fea0003900000 */
[----:B------:R-:W4:Y:S02]  /*4d60*/  @!P0 SYNCS.PHASECHK.TRANS64 P0, [R3+URZ+0x70], R5 ;  /* 0x00007005030085a7 */ /* 0x000f2400080010ff */
[----:B----4-:R-:W-:Y:S05]  /*4d70*/  @!P0 BRA `(.L_x_77) ;  /* 0xfffffffc00f08947 */ /* 0x010fea000383ffff */
[----:B------:R-:W-:Y:S05]  /*4d80*/  BRA `(.L_x_78) ;  /* 0xffffffc800dc7947 */ /* 0x000fea000383ffff */
.L_x_33:
[----:B------:R-:W-:Y:S02]  /*4d90*/  MOV R2, UR4 ;  /* 0x0000000400027c02 */ /* 0x000fe40008000f00 */
[----:B--2---:R-:W-:Y:S02]  /*4da0*/  MOV R3, UR4 ;  /* 0x0000000400037c02 */ /* 0x004fe40008000f00 */
[----:B------:R-:W-:-:S07]  /*4db0*/  MOV R0, UR5 ;  /* 0x0000000500007c02 */ /* 0x000fce0008000f00 */
.L_x_79:
[----:B--2---:R2:W3:Y:S02]  /*4dc0*/  SYNCS.PHASECHK.TRANS64.TRYWAIT P0, [R0+URZ+0x28], R3 ;  /* 0x00002803000075a7 */ /* 0x0044e400080011ff */
[----:B---3--:R-:W-:Y:S05]  /*4dd0*/  @!P0 NANOSLEEP.SYNCS 0x989680 ;  /* 0x009896800000895d */ /* 0x008fea0003900000 */
[----:B------:R-:W3:Y:S02]  /*4de0*/  @!P0 SYNCS.PHASECHK.TRANS64 P0, [R0+URZ+0x28], R3 ;  /* 0x00002803000085a7 */ /* 0x000ee400080010ff */
[----:B---3--:R-:W-:Y:S05]  /*4df0*/  @!P0 BRA `(.L_x_79) ;  /* 0xfffffffc00f08947 */ /* 0x008fea000383ffff */
[----:B------:R-:W-:Y:S05]  /*4e00*/  BRA `(.L_x_80) ;  /* 0xffffffcc004c7947 */ /* 0x000fea000383ffff */
.L_x_35:
[----:B---3--:R-:W-:-:S07]  /*4e10*/  MOV R0, UR12 ;  /* 0x0000000c00007c02 */ /* 0x008fce0008000f00 */
.L_x_81:
[----:B---3--:R3:W4:Y:S02]  /*4e20*/  SYNCS.PHASECHK.TRANS64.TRYWAIT P0, [R0+URZ+0x70], RZ ;  /* 0x000070ff000075a7 */ /* 0x00872400080011ff */
[----:B----4-:R-:W-:Y:S05]  /*4e30*/  @!P0 NANOSLEEP.SYNCS 0x989680 ;  /* 0x009896800000895d */ /* 0x010fea0003900000 */
[----:B------:R-:W4:Y:S02]  /*4e40*/  @!P0 SYNCS.PHASECHK.TRANS64 P0, [R0+URZ+0x70], RZ ;  /* 0x000070ff000085a7 */ /* 0x000f2400080010ff */
[----:B----4-:R-:W-:Y:S05]  /*4e50*/  @!P0 BRA `(.L_x_81) ;  /* 0xfffffffc00f08947 */ /* 0x010fea000383ffff */
[----:B------:R-:W-:Y:S05]  /*4e60*/  BRA `(.L_x_82) ;  /* 0xffffffcc00647947 */ /* 0x000fea000383ffff */
.L_x_38:
[----:B------:R-:W-:Y:S02]  /*4e70*/  MOV R2, UR18 ;  /* 0x0000001200027c02 */ /* 0x000fe40008000f00 */
[-C--:B------:R-:W-:Y:S02]  /*4e80*/  MOV R8, R3.reuse ;  /* 0x0000000300087202 */ /* 0x080fe40000000f00 */
[----:B------:R-:W-:-:S07]  /*4e90*/  MOV R9, R3 ;  /* 0x0000000300097202 */ /* 0x000fce0000000f00 */
.L_x_83:
[----:B--2---:R2:W3:Y:S02]  /*4ea0*/  SYNCS.PHASECHK.TRANS64.TRYWAIT P0, [R2+URZ+0x60], R9 ;  /* 0x00006009020075a7 */ /* 0x0044e400080011ff */
[----:B---3--:R-:W-:Y:S05]  /*4eb0*/  @!P0 NANOSLEEP.SYNCS 0x989680 ;  /* 0x009896800000895d */ /* 0x008fea0003900000 */
[----:B------:R-:W3:Y:S02]  /*4ec0*/  @!P0 SYNCS.PHASECHK.TRANS64 P0, [R2+URZ+0x60], R9 ;  /* 0x00006009020085a7 */ /* 0x000ee400080010ff */
[----:B---3--:R-:W-:Y:S05]  /*4ed0*/  @!P0 BRA `(.L_x_83) ;  /* 0xfffffffc00f08947 */ /* 0x008fea000383ffff */
[----:B------:R-:W-:Y:S05]  /*4ee0*/  BRA `(.L_x_37) ;  /* 0xffffffd000907947 */ /* 0x000fea000383ffff */
.L_x_40:
[----:B------:R-:W-:Y:S02]  /*4ef0*/  MOV R8, UR25 ;  /* 0x0000001900087c02 */ /* 0x000fe40008000f00 */
[----:B------:R-:W-:Y:S02]  /*4f00*/  MOV R9, UR25 ;  /* 0x0000001900097c02 */ /* 0x000fe40008000f00 */
[----:B------:R-:W-:Y:S07]  /*4f10*/  MOV R2, UR13 ;  /* 0x0000000d00027c02 */ /* 0x000fee0008000f00 */
.L_x_84:
[----:B--2---:R2:W3:Y:S02]  /*4f20*/  SYNCS.PHASECHK.TRANS64.TRYWAIT P1, [R2+URZ], R9 ;  /* 0x00000009020075a7 */ /* 0x0044e400080211ff */
[----:B---3--:R-:W-:Y:S05]  /*4f30*/  @!P1 NANOSLEEP.SYNCS 0x989680 ;  /* 0x009896800000995d */ /* 0x008fea0003900000 */
[----:B------:R-:W3:Y:S02]  /*4f40*/  @!P1 SYNCS.PHASECHK.TRANS64 P1, [R2+URZ], R9 ;  /* 0x00000009020095a7 */ /* 0x000ee400080210ff */
[----:B---3--:R-:W-:Y:S05]  /*4f50*/  @!P1 BRA `(.L_x_84) ;  /* 0xfffffffc00f09947 */ /* 0x008fea000383ffff */
[----:B------:R-:W-:Y:S05]  /*4f60*/  BRA `(.L_x_39) ;  /* 0xffffffd400247947 */ /* 0x000fea000383ffff */
.L_x_42:
[-C--:B------:R-:W-:Y:S02]  /*4f70*/  MOV R8, R2.reuse ;  /* 0x0000000200087202 */ /* 0x080fe40000000f00 */
[----:B------:R-:W-:-:S07]  /*4f80*/  MOV R9, R2 ;  /* 0x0000000200097202 */ /* 0x000fce0000000f00 */
.L_x_85:
[----:B--2---:R2:W3:Y:S02]  /*4f90*/  SYNCS.PHASECHK.TRANS64.TRYWAIT P0, [R3+URZ+0x70], R9 ;  /* 0x00007009030075a7 */ /* 0x0044e400080011ff */
[----:B---3--:R-:W-:Y:S05]  /*4fa0*/  @!P0 NANOSLEEP.SYNCS 0x989680 ;  /* 0x009896800000895d */ /* 0x008fea0003900000 */
[----:B------:R-:W3:Y:S02]  /*4fb0*/  @!P0 SYNCS.PHASECHK.TRANS64 P0, [R3+URZ+0x70], R9 ;  /* 0x00007009030085a7 */ /* 0x000ee400080010ff */
[----:B---3--:R-:W-:Y:S05]  /*4fc0*/  @!P0 BRA `(.L_x_85) ;  /* 0xfffffffc00f08947 */ /* 0x008fea000383ffff */
[----:B------:R-:W-:Y:S05]  /*4fd0*/  BRA `(.L_x_86) ;  /* 0xffffffd400b47947 */ /* 0x000fea000383ffff */
.L_x_44:
[----:B------:R-:W-:-:S07]  /*4fe0*/  MOV R5, R4 ;  /* 0x0000000400057202 */ /* 0x000fce0000000f00 */
.L_x_87:
[----:B---3--:R3:W4:Y:S02]  /*4ff0*/  SYNCS.PHASECHK.TRANS64.TRYWAIT P0, [R2+URZ+0x60], R5 ;  /* 0x00006005020075a7 */ /* 0x00872400080011ff */
[----:B----4-:R-:W-:Y:S05]  /*5000*/  @!P0 NANOSLEEP.SYNCS 0x989680 ;  /* 0x009896800000895d */ /* 0x010fea0003900000 */
[----:B------:R-:W4:Y:S02]  /*5010*/  @!P0 SYNCS.PHASECHK.TRANS64 P0, [R2+URZ+0x60], R5 ;  /* 0x00006005020085a7 */ /* 0x000f2400080010ff */
[----:B----4-:R-:W-:Y:S05]  /*5020*/  @!P0 BRA `(.L_x_87) ;  /* 0xfffffffc00f08947 */ /* 0x010fea000383ffff */
[----:B------:R-:W-:Y:S05]  /*5030*/  BRA `(.L_x_34) ;  /* 0xffffffd400fc7947 */ /* 0x000fea000383ffff */
.L_x_50:
[----:B-1----:R1:W4:Y:S02]  /*5040*/  SYNCS.PHASECHK.TRANS64.TRYWAIT P0, [R87+URZ+0x70], RZ ;  /* 0x000070ff570075a7 */ /* 0x00232400080011ff */
[----:B----4-:R-:W-:Y:S05]  /*5050*/  @!P0 NANOSLEEP.SYNCS 0x989680 ;  /* 0x009896800000895d */ /* 0x010fea0003900000 */
[----:B------:R-:W4:Y:S02]  /*5060*/  @!P0 SYNCS.PHASECHK.TRANS64 P0, [R87+URZ+0x70], RZ ;  /* 0x000070ff570085a7 */ /* 0x000f2400080010ff */
[----:B----4-:R-:W-:Y:S05]  /*5070*/  @!P0 BRA `(.L_x_50) ;  /* 0xfffffffc00f08947 */ /* 0x010fea000383ffff */
[----:B------:R-:W-:Y:S05]  /*5080*/  BRA `(.L_x_88) ;  /* 0xffffffd800d07947 */ /* 0x000fea000383ffff */
.L_x_52:
[----:B------:R-:W-:-:S07]  /*5090*/  MOV R3, R2 ;  /* 0x0000000200037202 */ /* 0x000fce0000000f00 */
.L_x_89:
[----:B-1----:R1:W2:Y:S02]  /*50a0*/  SYNCS.PHASECHK.TRANS64.TRYWAIT P1, [R123+URZ+0x50], R3 ;  /* 0x000050037b0075a7 */ /* 0x0022a400080211ff */
[----:B--2---:R-:W-:Y:S05]  /*50b0*/  @!P1 NANOSLEEP.SYNCS 0x989680 ;  /* 0x009896800000995d */ /* 0x004fea0003900000 */
[----:B------:R-:W2:Y:S02]  /*50c0*/  @!P1 SYNCS.PHASECHK.TRANS64 P1, [R123+URZ+0x50], R3 ;  /* 0x000050037b0095a7 */ /* 0x000ea400080210ff */
[----:B--2---:R-:W-:Y:S05]  /*50d0*/  @!P1 BRA `(.L_x_89) ;  /* 0xfffffffc00f09947 */ /* 0x004fea000383ffff */
[----:B------:R-:W-:Y:S05]  /*50e0*/  BRA `(.L_x_90) ;  /* 0xffffffdc00c47947 */ /* 0x000fea000383ffff */
.L_x_60:
[----:B------:R-:W-:-:S07]  /*50f0*/  MOV R5, R4 ;  /* 0x0000000400057202 */ /* 0x000fce0000000f00 */
.L_x_91:
[----:B-1----:R1:W2:Y:S02]  /*5100*/  SYNCS.PHASECHK.TRANS64.TRYWAIT P0, [R3+URZ+0x70], R5 ;  /* 0x00007005030075a7 */ /* 0x0022a400080011ff */
[----:B--2---:R-:W-:Y:S05]  /*5110*/  @!P0 NANOSLEEP.SYNCS 0x989680 ;  /* 0x009896800000895d */ /* 0x004fea0003900000 */
[----:B------:R-:W2:Y:S02]  /*5120*/  @!P0 SYNCS.PHASECHK.TRANS64 P0, [R3+URZ+0x70], R5 ;  /* 0x00007005030085a7 */ /* 0x000ea400080010ff */
[----:B--2---:R-:W-:Y:S05]  /*5130*/  @!P0 BRA `(.L_x_91) ;  /* 0xfffffffc00f08947 */ /* 0x004fea000383ffff */
[----:B------:R-:W-:Y:S05]  /*5140*/  BRA `(.L_x_92) ;  /* 0xfffffff4001c7947 */ /* 0x000fea000383ffff */
        .weak           $__internal_0_$__cuda_sm10x_tcgen05_guardrail_trap_col_being_dealloced_not_returned_by_alloc
        .type           $__internal_0_$__cuda_sm10x_tcgen05_guardrail_trap_col_being_dealloced_not_returned_by_alloc,@function
        .size           $__internal_0_$__cuda_sm10x_tcgen05_guardrail_trap_col_being_dealloced_not_returned_by_alloc,($__internal_1_$__cuda_sm10x_tcgen05_guardrail_trap_phase_invalid_during_alloc - $__internal_0_$__cuda_sm10x_tcgen05_guardrail_trap_col_being_dealloced_not_returned_by_alloc)
$__internal_0_$__cuda_sm10x_tcgen05_guardrail_trap_col_being_dealloced_not_returned_by_alloc:
[----:B------:R-:W-:Y:S05]  /*5150*/  BPT.TRAP 0x1 ;  /* 0x000000040000795c */ /* 0x000fea0000300000 */
[----:B------:R-:W-:-:S04]  /*5160*/  HFMA2 R3, -RZ, RZ, 0, 0 ;  /* 0x00000000ff037431 */ /* 0x000fc800000001ff */
[----:B------:R-:W-:Y:S05]  /*5170*/  RET.REL.NODEC R2 `(kernel_cutlass_kernel_cudnngrouped_gemmgrouped_gemm_swiglugrouped_gemm_swiglu_quantBlockScaledContiguousGroupedGemmKernel_object_at__TiledMMA_ThrLayoutVMNK11110000_PermutationMNK____MMAAt_0) ;  /* 0xffffffac02a07950 */ /* 0x000fea0003c3ffff */
        .weak           $__internal_1_$__cuda_sm10x_tcgen05_guardrail_trap_phase_invalid_during_alloc
        .type           $__internal_1_$__cuda_sm10x_tcgen05_guardrail_trap_phase_invalid_during_alloc,@function
        .size           $__internal_1_$__cuda_sm10x_tcgen05_guardrail_trap_phase_invalid_during_alloc,($__internal_2_$__cuda_sm10x_tcgen05_guardrail_trap_unallocated_columns_being_dealloced - $__internal_1_$__cuda_sm10x_tcgen05_guardrail_trap_phase_invalid_during_alloc)
$__internal_1_$__cuda_sm10x_tcgen05_guardrail_trap_phase_invalid_during_alloc:
[----:B------:R-:W-:Y:S05]  /*5180*/  BPT.TRAP 0x1 ;  /* 0x000000040000795c */ /* 0x000fea0000300000 */
[----:B------:R-:W-:-:S04]  /*5190*/  MOV R3, 0x0 ;  /* 0x0000000000037802 */ /* 0x000fc80000000f00 */
[----:B------:R-:W-:Y:S05]  /*51a0*/  RET.REL.NODEC R2 `(kernel_cutlass_kernel_cudnngrouped_gemmgrouped_gemm_swiglugrouped_gemm_swiglu_quantBlockScaledContiguousGroupedGemmKernel_object_at__TiledMMA_ThrLayoutVMNK11110000_PermutationMNK____MMAAt_0) ;  /* 0xffffffac02947950 */ /* 0x000fea0003c3ffff */
        .weak           $__internal_2_$__cuda_sm10x_tcgen05_guardrail_trap_unallocated_columns_being_dealloced
        .type           $__internal_2_$__cuda_sm10x_tcgen05_guardrail_trap_unallocated_columns_being_dealloced,@function
        .size           $__internal_2_$__cuda_sm10x_tcgen05_guardrail_trap_unallocated_columns_being_dealloced,(.L_x_96 - $__internal_2_$__cuda_sm10x_tcgen05_guardrail_trap_unallocated_columns_being_dealloced)
$__internal_2_$__cuda_sm10x_tcgen05_guardrail_trap_unallocated_columns_being_dealloced:
[----:B------:R-:W-:Y:S05]  /*51b0*/  BPT.TRAP 0x1 ;  /* 0x000000040000795c */ /* 0x000fea0000300000 */
[----:B------:R-:W-:-:S04]  /*51c0*/  HFMA2 R3, -RZ, RZ, 0, 0 ;  /* 0x00000000ff037431 */ /* 0x000fc800000001ff */
[----:B------:R-:W-:Y:S05]  /*51d0*/  RET.REL.NODEC R2 `(kernel_cutlass_kernel_cudnngrouped_gemmgrouped_gemm_swiglugrouped_gemm_swiglu_quantBlockScaledContiguousGroupedGemmKernel_object_at__TiledMMA_ThrLayoutVMNK11110000_PermutationMNK____MMAAt_0) ;  /* 0xffffffac02887950 */ /* 0x000fea0003c3ffff */
.L_x_93:
[----:B------:R-:W-:-:S00]  /*51e0*/  BRA `(.L_x_93) ;  /* 0xfffffffc00fc7947 */ /* 0x000fc0000383ffff */
[----:B------:R-:W-:-:S00]  /*51f0*/  NOP ;  /* 0x0000000000007918 */ /* 0x000fc00000000000 */
        /* <DEDUP_REMOVED lines=8> */
.L_x_96:


//--------------------- .nv.shared.kernel_cutlass_kernel_cudnngrouped_gemmgrouped_gemm_swiglugrouped_gemm_swiglu_quantBlockScaledContiguousGroupedGemmKernel_object_at__TiledMMA_ThrLayoutVMNK11110000_PermutationMNK____MMAAt_0 --------------------------
	.section	.nv.shared.kernel_cutlass_kernel_cudnngrouped_gemmgrouped_gemm_swiglugrouped_gemm_swiglu_quantBlockScaledContiguousGroupedGemmKernel_object_at__TiledMMA_ThrLayoutVMNK11110000_PermutationMNK____MMAAt_0,"aw",@nobits
	.sectionflags	@""
	.align	1024
	.zero		1024


//--------------------- .nv.shared.reserved.0     --------------------------
	.section	.nv.shared.reserved.0,"aw",@nobits
	.align	8
	.weak		__nv_reservedSMEM_offset_0_alias
	.size		__nv_reservedSMEM_offset_0_alias, 0, 64
	.other		__nv_reservedSMEM_offset_0_alias,@"STO_CUDA_RESERVED_SHARED STV_DEFAULT"
__nv_reservedSMEM_offset_0_alias:
	.zero		0
.nv.shared.reserved.0:
	.zero		64
	.weak		__nv_reservedSMEM_allocation_phase
	.type		__nv_reservedSMEM_allocation_phase,@object
	.size		__nv_reservedSMEM_allocation_phase,(.L_0 - __nv_reservedSMEM_allocation_phase)
__nv_reservedSMEM_allocation_phase:
	.zero		1
.L_0:
	.zero		7
	.weak		__nv_reservedSMEM_devtool_atexit_pc
	.type		__nv_reservedSMEM_devtool_atexit_pc,@object
	.size		__nv_reservedSMEM_devtool_atexit_pc,(__nv_reservedSMEM_allocation_mask - __nv_reservedSMEM_devtool_atexit_pc)
__nv_reservedSMEM_devtool_atexit_pc:
	.zero		8
	.weak		__nv_reservedSMEM_allocation_mask
	.type		__nv_reservedSMEM_allocation_mask,@object
	.size		__nv_reservedSMEM_allocation_mask,(.L_2 - __nv_reservedSMEM_allocation_mask)
__nv_reservedSMEM_allocation_mask:
	.zero		4
.L_2:


//--------------------- .nv.constant0.kernel_cutlass_kernel_cudnngrouped_gemmgrouped_gemm_swiglugrouped_gemm_swiglu_quantBlockScaledContiguousGroupedGemmKernel_object_at__TiledMMA_ThrLayoutVMNK11110000_PermutationMNK____MMAAt_0 --------------------------
	.section	.nv.constant0.kernel_cutlass_kernel_cudnngrouped_gemmgrouped_gemm_swiglugrouped_gemm_swiglu_quantBlockScaledContiguousGroupedGemmKernel_object_at__TiledMMA_ThrLayoutVMNK11110000_PermutationMNK____MMAAt_0,"a",@progbits
	.sectionflags	@""
	.align	4
.nv.constant0.kernel_cutlass_kernel_cudnngrouped_gemmgrouped_gemm_swiglugrouped_gemm_swiglu_quantBlockScaledContiguousGroupedGemmKernel_object_at__TiledMMA_ThrLayoutVMNK11110000_PermutationMNK____MMAAt_0:
	.zero		1924


//--------------------- SYMBOLS --------------------------

	.type		.nv.reservedSmem.offset0,@object
	.size		.nv.reservedSmem.offset0,0x4
	.type		.nv.reservedSmem.cap,@object
	.size		.nv.reservedSmem.cap,0x4
